// auto-generated by cutlass_sweep.gemm — config: {"arch": "sm_90", "cluster_m": 2, "cluster_n": 1, "dtype": "fp16", "dtype_b": "fp16", "layout": "nt", "stages": 0, "tile_k": 256, "tile_m": 192, "tile_n": 8}
#include "cutlass/cutlass.h"
#include "cutlass/gemm/collective/collective_builder.hpp"
#include "cutlass/gemm/device/gemm_universal_adapter.h"
#include "cutlass/gemm/kernel/gemm_universal.hpp"
#include "cutlass/epilogue/collective/collective_builder.hpp"

using ElemA = cutlass::half_t;
using ElemB = cutlass::half_t;
using ElemCD = cutlass::half_t;
using Acc  = float;
using TileShape    = cute::Shape<cute::_192, cute::_8, cute::_256>;
using ClusterShape = cute::Shape<cute::_2, cute::_1, cute::_1>;

using CollectiveEpilogue = typename cutlass::epilogue::collective::CollectiveBuilder<
    cutlass::arch::Sm90, cutlass::arch::OpClassTensorOp,
    TileShape, ClusterShape,
    cutlass::epilogue::collective::EpilogueTileAuto,
    Acc, Acc,
    ElemCD, cutlass::layout::RowMajor, 128 / cutlass::sizeof_bits<ElemCD>::value,
    ElemCD, cutlass::layout::RowMajor, 128 / cutlass::sizeof_bits<ElemCD>::value,
    cutlass::epilogue::collective::EpilogueScheduleAuto
  >::CollectiveOp;

using CollectiveMainloop = typename cutlass::gemm::collective::CollectiveBuilder<
    cutlass::arch::Sm90, cutlass::arch::OpClassTensorOp,
    ElemA, cutlass::layout::RowMajor, 128 / cutlass::sizeof_bits<ElemA>::value,
    ElemB, cutlass::layout::ColumnMajor, 128 / cutlass::sizeof_bits<ElemB>::value,
    Acc,
    TileShape, ClusterShape,
    cutlass::gemm::collective::StageCountAutoCarveout<static_cast<int>(sizeof(typename CollectiveEpilogue::SharedStorage))>,
    cutlass::gemm::collective::KernelScheduleAuto
  >::CollectiveOp;

using GemmKernel = cutlass::gemm::kernel::GemmUniversal<
    cute::Shape<int,int,int,int>,
    CollectiveMainloop,
    CollectiveEpilogue
>;
using Gemm = cutlass::gemm::device::GemmUniversalAdapter<GemmKernel>;

// Force the device kernel symbol into the cubin without needing a host main.
auto* _anchor = &cutlass::device_kernel<GemmKernel>;


// ===== COMPILED SASS (sm_90a) =====

	.target	sm_90a

	.elftype	@"ET_EXEC"


//--------------------- .note.nv.tkinfo           --------------------------
	.section	.note.nv.tkinfo,"",@"SHT_NOTE"
	.sectionflags	@"SHF_NOTE_NV_TKINFO"
	.tkinfo
        /*0018*/ 	.word	0x00000002
        /*0030*/ 	.string	""
        /*0030*/ 	.string	"ptxas"
        /*0030*/ 	.string	"Cuda compilation tools, release 13.0, V13.0.88"
        /*0030*/ 	.string	"Build cuda_13.0.r13.0/compiler.36424714_0"
        /*0030*/ 	.string	"-arch sm_90a -m 64 "



//--------------------- .note.nv.cuinfo           --------------------------
	.section	.note.nv.cuinfo,"",@"SHT_NOTE"
	.sectionflags	@"SHF_NOTE_NV_CUINFO"
        /*0018*/ 	.short	0x0002
        /*001a*/ 	.short	0x005a
        /*001c*/ 	.short	0x0082
	.zero		2


//--------------------- .nv.info                  --------------------------
	.section	.nv.info,"",@"SHT_CUDA_INFO"
	.align	4


	//----- nvinfo : EIATTR_REGCOUNT
	.align		4
        /*0000*/ 	.byte	0x04, 0x2f
        /*0002*/ 	.short	(.L_15 - .L_14)
	.align		4
.L_14:
        /*0004*/ 	.word	index@(_ZN7cutlass13device_kernelINS_4gemm6kernel13GemmUniversalIN4cute5tupleIJiiiiEEENS1_10collective13CollectiveMmaINS1_34MainloopSm90TmaGmmaWarpSpecializedILi2ENS5_IJNS4_1CILi2EEENSA_ILi1EEESC_EEENS1_35KernelTmaWarpSpecializedCooperativeEEENS5_IJNSA_ILi192EEENSA_ILi8EEENSA_ILi256EEEEEENS_6half_tENS5_IJlSC_lEEESK_SL_NS4_8TiledMMAINS4_8MMA_AtomIJNS4_4SM904GMMA24MMA_64x8x16_F32F16F16_SSILNSP_5MajorE0ELSR_0ELNSP_7ScaleInE1ELSS_1EEEEEENS4_6LayoutISD_NS5_IJSC_NSA_ILi0EEESW_EEEEENS5_IJNS4_10UnderscoreESZ_SZ_EEEEENS4_13SM90_TMA_LOADENS4_14ComposedLayoutINS4_7SwizzleILi3ELi4ELi3EEENS4_18smem_ptr_flag_bitsILi16EEENSV_INS5_IJSH_NSA_ILi64EEEEEENS5_IJS18_SC_EEEEEEEvNS4_8identityENS4_23SM90_TMA_LOAD_MULTICASTES1C_vS1D_EENS_8epilogue10collective6detail29Sm90TmaWarpSpecializedAdapterINS1H_15DefaultEpilogueISK_SL_SL_NS1G_6thread17LinearCombinationISK_Li1EffLNS1L_9ScaleType4KindE0ELNS_15FloatRoundStyleE2ESK_EENS1_15EpilogueDefaultEEEEEvvEEEEvNT_6ParamsE)
        /*0008*/ 	.word	0x000000a8


	//----- nvinfo : EIATTR_FRAME_SIZE
	.align		4
.L_15:
        /*000c*/ 	.byte	0x04, 0x11
        /*000e*/ 	.short	(.L_17 - .L_16)
	.align		4
.L_16:
        /*0010*/ 	.word	index@(_ZN7cutlass13device_kernelINS_4gemm6kernel13GemmUniversalIN4cute5tupleIJiiiiEEENS1_10collective13CollectiveMmaINS1_34MainloopSm90TmaGmmaWarpSpecializedILi2ENS5_IJNS4_1CILi2EEENSA_ILi1EEESC_EEENS1_35KernelTmaWarpSpecializedCooperativeEEENS5_IJNSA_ILi192EEENSA_ILi8EEENSA_ILi256EEEEEENS_6half_tENS5_IJlSC_lEEESK_SL_NS4_8TiledMMAINS4_8MMA_AtomIJNS4_4SM904GMMA24MMA_64x8x16_F32F16F16_SSILNSP_5MajorE0ELSR_0ELNSP_7ScaleInE1ELSS_1EEEEEENS4_6LayoutISD_NS5_IJSC_NSA_ILi0EEESW_EEEEENS5_IJNS4_10UnderscoreESZ_SZ_EEEEENS4_13SM90_TMA_LOADENS4_14ComposedLayoutINS4_7SwizzleILi3ELi4ELi3EEENS4_18smem_ptr_flag_bitsILi16EEENSV_INS5_IJSH_NSA_ILi64EEEEEENS5_IJS18_SC_EEEEEEEvNS4_8identityENS4_23SM90_TMA_LOAD_MULTICASTES1C_vS1D_EENS_8epilogue10collective6detail29Sm90TmaWarpSpecializedAdapterINS1H_15DefaultEpilogueISK_SL_SL_NS1G_6thread17LinearCombinationISK_Li1EffLNS1L_9ScaleType4KindE0ELNS_15FloatRoundStyleE2ESK_EENS1_15EpilogueDefaultEEEEEvvEEEEvNT_6ParamsE)
        /*0014*/ 	.word	0x00000000


	//----- nvinfo : EIATTR_MIN_STACK_SIZE
	.align		4
.L_17:
        /*0018*/ 	.byte	0x04, 0x12
        /*001a*/ 	.short	(.L_19 - .L_18)
	.align		4
.L_18:
        /*001c*/ 	.word	index@(_ZN7cutlass13device_kernelINS_4gemm6kernel13GemmUniversalIN4cute5tupleIJiiiiEEENS1_10collective13CollectiveMmaINS1_34MainloopSm90TmaGmmaWarpSpecializedILi2ENS5_IJNS4_1CILi2EEENSA_ILi1EEESC_EEENS1_35KernelTmaWarpSpecializedCooperativeEEENS5_IJNSA_ILi192EEENSA_ILi8EEENSA_ILi256EEEEEENS_6half_tENS5_IJlSC_lEEESK_SL_NS4_8TiledMMAINS4_8MMA_AtomIJNS4_4SM904GMMA24MMA_64x8x16_F32F16F16_SSILNSP_5MajorE0ELSR_0ELNSP_7ScaleInE1ELSS_1EEEEEENS4_6LayoutISD_NS5_IJSC_NSA_ILi0EEESW_EEEEENS5_IJNS4_10UnderscoreESZ_SZ_EEEEENS4_13SM90_TMA_LOADENS4_14ComposedLayoutINS4_7SwizzleILi3ELi4ELi3EEENS4_18smem_ptr_flag_bitsILi16EEENSV_INS5_IJSH_NSA_ILi64EEEEEENS5_IJS18_SC_EEEEEEEvNS4_8identityENS4_23SM90_TMA_LOAD_MULTICASTES1C_vS1D_EENS_8epilogue10collective6detail29Sm90TmaWarpSpecializedAdapterINS1H_15DefaultEpilogueISK_SL_SL_NS1G_6thread17LinearCombinationISK_Li1EffLNS1L_9ScaleType4KindE0ELNS_15FloatRoundStyleE2ESK_EENS1_15EpilogueDefaultEEEEEvvEEEEvNT_6ParamsE)
        /*0020*/ 	.word	0x00000000
.L_19:


//--------------------- .nv.compat                --------------------------
	.section	.nv.compat,"",@"SHT_CUDA_COMPAT_INFO"
	.align	4
        /*0000*/ 	.byte	0x02, 0x09, 0x01, 0x00, 0x02, 0x02, 0x04, 0x00, 0x02, 0x05, 0x05, 0x00, 0x03, 0x07, 0x01, 0x01
        /*0010*/ 	.byte	0x02, 0x03, 0x01, 0x00, 0x02, 0x06, 0x01, 0x00, 0x04, 0x0b, 0x08, 0x00, 0x00, 0x00, 0x00, 0x00
        /*0020*/ 	.byte	0x00, 0x00, 0x00, 0x00


//--------------------- .nv.info._ZN7cutlass13device_kernelINS_4gemm6kernel13GemmUniversalIN4cute5tupleIJiiiiEEENS1_10collective13CollectiveMmaINS1_34MainloopSm90TmaGmmaWarpSpecializedILi2ENS5_IJNS4_1CILi2EEENSA_ILi1EEESC_EEENS1_35KernelTmaWarpSpecializedCooperativeEEENS5_IJNSA_ILi192EEENSA_ILi8EEENSA_ILi256EEEEEENS_6half_tENS5_IJlSC_lEEESK_SL_NS4_8TiledMMAINS4_8MMA_AtomIJNS4_4SM904GMMA24MMA_64x8x16_F32F16F16_SSILNSP_5MajorE0ELSR_0ELNSP_7ScaleInE1ELSS_1EEEEEENS4_6LayoutISD_NS5_IJSC_NSA_ILi0EEESW_EEEEENS5_IJNS4_10UnderscoreESZ_SZ_EEEEENS4_13SM90_TMA_LOADENS4_14ComposedLayoutINS4_7SwizzleILi3ELi4ELi3EEENS4_18smem_ptr_flag_bitsILi16EEENSV_INS5_IJSH_NSA_ILi64EEEEEENS5_IJS18_SC_EEEEEEEvNS4_8identityENS4_23SM90_TMA_LOAD_MULTICASTES1C_vS1D_EENS_8epilogue10collective6detail29Sm90TmaWarpSpecializedAdapterINS1H_15DefaultEpilogueISK_SL_SL_NS1G_6thread17LinearCombinationISK_Li1EffLNS1L_9ScaleType4KindE0ELNS_15FloatRoundStyleE2ESK_EENS1_15EpilogueDefaultEEEEEvvEEEEvNT_6ParamsE --------------------------
	.section	.nv.info._ZN7cutlass13device_kernelINS_4gemm6kernel13GemmUniversalIN4cute5tupleIJiiiiEEENS1_10collective13CollectiveMmaINS1_34MainloopSm90TmaGmmaWarpSpecializedILi2ENS5_IJNS4_1CILi2EEENSA_ILi1EEESC_EEENS1_35KernelTmaWarpSpecializedCooperativeEEENS5_IJNSA_ILi192EEENSA_ILi8EEENSA_ILi256EEEEEENS_6half_tENS5_IJlSC_lEEESK_SL_NS4_8TiledMMAINS4_8MMA_AtomIJNS4_4SM904GMMA24MMA_64x8x16_F32F16F16_SSILNSP_5MajorE0ELSR_0ELNSP_7ScaleInE1ELSS_1EEEEEENS4_6LayoutISD_NS5_IJSC_NSA_ILi0EEESW_EEEEENS5_IJNS4_10UnderscoreESZ_SZ_EEEEENS4_13SM90_TMA_LOADENS4_14ComposedLayoutINS4_7SwizzleILi3ELi4ELi3EEENS4_18smem_ptr_flag_bitsILi16EEENSV_INS5_IJSH_NSA_ILi64EEEEEENS5_IJS18_SC_EEEEEEEvNS4_8identityENS4_23SM90_TMA_LOAD_MULTICASTES1C_vS1D_EENS_8epilogue10collective6detail29Sm90TmaWarpSpecializedAdapterINS1H_15DefaultEpilogueISK_SL_SL_NS1G_6thread17LinearCombinationISK_Li1EffLNS1L_9ScaleType4KindE0ELNS_15FloatRoundStyleE2ESK_EENS1_15EpilogueDefaultEEEEEvvEEEEvNT_6ParamsE,"",@"SHT_CUDA_INFO"
	.sectionflags	@""
	.align	4


	//----- nvinfo : EIATTR_CUDA_API_VERSION
	.align		4
        /*0000*/ 	.byte	0x04, 0x37
        /*0002*/ 	.short	(.L_21 - .L_20)
.L_20:
        /*0004*/ 	.word	0x00000082


	//----- nvinfo : EIATTR_KPARAM_INFO
	.align		4
.L_21:
        /*0008*/ 	.byte	0x04, 0x17
        /*000a*/ 	.short	(.L_23 - .L_22)
.L_22:
        /*000c*/ 	.word	0x00000000
        /*0010*/ 	.short	0x0000
        /*0012*/ 	.short	0x0070
        /*0014*/ 	.byte	0x00, 0xf0, 0x01, 0x10


	//----- nvinfo : EIATTR_SPARSE_MMA_MASK
	.align		4
.L_23:
        /*0018*/ 	.byte	0x03, 0x50
        /*001a*/ 	.short	0x0000


	//----- nvinfo : EIATTR_MAXREG_COUNT
	.align		4
        /*001c*/ 	.byte	0x03, 0x1b
        /*001e*/ 	.short	0x00a8


	//----- nvinfo : EIATTR_NUM_BARRIERS
	.align		4
        /*0020*/ 	.byte	0x02, 0x4c
        /*0022*/ 	.byte	0x01
	.zero		1


	//----- nvinfo : EIATTR_EXTERNS
	.align		4
        /*0024*/ 	.byte	0x04, 0x0f
        /*0026*/ 	.short	(.L_25 - .L_24)


	//   ....[0]....
	.align		4
.L_24:
        /*0028*/ 	.word	index@(__assertfail)


	//----- nvinfo : EIATTR_MERCURY_ISA_VERSION
	.align		4
.L_25:
        /*002c*/ 	.byte	0x03, 0x5f
        /*002e*/ 	.short	0x0101


	//----- nvinfo : EIATTR_INT_WARP_WIDE_INSTR_OFFSETS
	.align		4
        /*0030*/ 	.byte	0x04, 0x31
        /*0032*/ 	.short	(.L_27 - .L_26)


	//   ....[0]....
.L_26:
        /*0034*/ 	.word	0x00000460


	//   ....[1]....
        /*0038*/ 	.word	0x00000490


	//   ....[2]....
        /*003c*/ 	.word	0x00000660


	//   ....[3]....
        /*0040*/ 	.word	0x00003390


	//----- nvinfo : EIATTR_COOP_GROUP_MASK_REGIDS
	.align		4
.L_27:
        /*0044*/ 	.byte	0x04, 0x29
        /*0046*/ 	.short	(.L_29 - .L_28)


	//   ....[0]....
.L_28:
        /*0048*/ 	.word	0xffffffff


	//   ....[1]....
        /*004c*/ 	.word	0xffffffff


	//   ....[2]....
        /*0050*/ 	.word	0xffffffff


	//   ....[3]....
        /*0054*/ 	.word	0xffffffff


	//   ....[4]....
        /*0058*/ 	.word	0xffffffff


	//   ....[5]....
        /*005c*/ 	.word	0xffffffff


	//----- nvinfo : EIATTR_COOP_GROUP_INSTR_OFFSETS
	.align		4
.L_29:
        /*0060*/ 	.byte	0x04, 0x28
        /*0062*/ 	.short	(.L_31 - .L_30)


	//   ....[0]....
.L_30:
        /*0064*/ 	.word	0x00000060


	//   ....[1]....
        /*0068*/ 	.word	0x00000070


	//   ....[2]....
        /*006c*/ 	.word	0x00000130


	//   ....[3]....
        /*0070*/ 	.word	0x00000290


	//   ....[4]....
        /*0074*/ 	.word	0x000007c0


	//   ....[5]....
        /*0078*/ 	.word	0x00001270


	//----- nvinfo : EIATTR_REG_RECONFIG
	.align		4
.L_31:
        /*007c*/ 	.byte	0x01, 0x54
	.zero		2


	//----- nvinfo : EIATTR_SYSCALL_OFFSETS
	.align		4
        /*0080*/ 	.byte	0x04, 0x46
        /*0082*/ 	.short	(.L_33 - .L_32)


	//   ....[0]....
.L_32:
        /*0084*/ 	.word	0x00001440


	//----- nvinfo : EIATTR_MBARRIER_INSTR_OFFSETS
	.align		4
.L_33:
        /*0088*/ 	.byte	0x04, 0x39
        /*008a*/ 	.short	(.L_35 - .L_34)


	//   ....[0]....
.L_34:
        /*008c*/ 	.word	0x00000230
        /*0090*/ 	.word	0x000000ff
        /*0094*/ 	.word	0x00000000
        /*0098*/ 	.short	0x0100
        /*009a*/ 	.byte	0x08
	.zero		1


	//   ....[1]....
        /*009c*/ 	.word	0x00000240
        /*00a0*/ 	.word	0x000000ff
        /*00a4*/ 	.word	0x00000010
        /*00a8*/ 	.short	0x0100
        /*00aa*/ 	.byte	0x08
	.zero		1


	//   ....[2]....
        /*00ac*/ 	.word	0x00000250
        /*00b0*/ 	.word	0x000000ff
        /*00b4*/ 	.word	0x00000008
        /*00b8*/ 	.short	0x0100
        /*00ba*/ 	.byte	0x08
	.zero		1


	//   ....[3]....
        /*00bc*/ 	.word	0x00000260
        /*00c0*/ 	.word	0x000000ff
        /*00c4*/ 	.word	0x00000018
        /*00c8*/ 	.short	0x0100
        /*00ca*/ 	.byte	0x08
	.zero		1


	//   ....[4]....
        /*00cc*/ 	.word	0x000006f0
        /*00d0*/ 	.word	0x000000ff
        /*00d4*/ 	.word	0x00000030
        /*00d8*/ 	.short	0x0100
        /*00da*/ 	.byte	0x06
	.zero		1


	//   ....[5]....
        /*00dc*/ 	.word	0x00000770
        /*00e0*/ 	.word	0x000000ff
        /*00e4*/ 	.word	0x00000038
        /*00e8*/ 	.short	0x0100
        /*00ea*/ 	.byte	0x06
	.zero		1


	//   ....[6]....
        /*00ec*/ 	.word	0x00001500
        /*00f0*/ 	.word	0x00000003
        /*00f4*/ 	.word	0x00000000
        /*00f8*/ 	.short	0x010a
        /*00fa*/ 	.byte	0x3f
	.zero		1


	//   ....[7]....
        /*00fc*/ 	.word	0x00001540
        /*0100*/ 	.word	0x00000003
        /*0104*/ 	.word	0x00000000
        /*0108*/ 	.short	0x010a
        /*010a*/ 	.byte	0x3f
	.zero		1


	//   ....[8]....
        /*010c*/ 	.word	0x00002450
        /*0110*/ 	.word	0x00000004
        /*0114*/ 	.word	0x00000000
        /*0118*/ 	.short	0x010a
        /*011a*/ 	.byte	0x3f
	.zero		1


	//   ....[9]....
        /*011c*/ 	.word	0x00002490
        /*0120*/ 	.word	0x00000004
        /*0124*/ 	.word	0x00000000
        /*0128*/ 	.short	0x010a
        /*012a*/ 	.byte	0x3f
	.zero		1


	//   ....[10]....
        /*012c*/ 	.word	0x00003230
        /*0130*/ 	.word	0x00000004
        /*0134*/ 	.word	0x00000000
        /*0138*/ 	.short	0x0101
        /*013a*/ 	.byte	0x3f
	.zero		1


	//   ....[11]....
        /*013c*/ 	.word	0x00003410
        /*0140*/ 	.word	0x00000000
        /*0144*/ 	.word	0x00000000
        /*0148*/ 	.short	0x0101
        /*014a*/ 	.byte	0x3f
	.zero		1


	//   ....[12]....
        /*014c*/ 	.word	0x00005430
        /*0150*/ 	.word	0x00000016
        /*0154*/ 	.word	0x00000010
        /*0158*/ 	.short	0x010a
        /*015a*/ 	.byte	0x3f
	.zero		1


	//   ....[13]....
        /*015c*/ 	.word	0x00005a00
        /*0160*/ 	.word	0x00000003
        /*0164*/ 	.word	0x00000038
        /*0168*/ 	.short	0x0101
        /*016a*/ 	.byte	0x3f
	.zero		1


	//   ....[14]....
        /*016c*/ 	.word	0x00006150
        /*0170*/ 	.word	0x00000005
        /*0174*/ 	.word	0x00000000
        /*0178*/ 	.short	0x010a
        /*017a*/ 	.byte	0x3f
	.zero		1


	//   ....[15]....
        /*017c*/ 	.word	0x000061d0
        /*0180*/ 	.word	0x00000007
        /*0184*/ 	.word	0x00000000
        /*0188*/ 	.short	0x010a
        /*018a*/ 	.byte	0x3f
	.zero		1


	//   ....[16]....
        /*018c*/ 	.word	0x00006230
        /*0190*/ 	.word	0x00000003
        /*0194*/ 	.word	0x00000000
        /*0198*/ 	.short	0x010a
        /*019a*/ 	.byte	0x3f
	.zero		1


	//   ....[17]....
        /*019c*/ 	.word	0x00006280
        /*01a0*/ 	.word	0x00000004
        /*01a4*/ 	.word	0x00000000
        /*01a8*/ 	.short	0x010a
        /*01aa*/ 	.byte	0x3f
	.zero		1


	//   ....[18]....
        /*01ac*/ 	.word	0x00006350
        /*01b0*/ 	.word	0x00000016
        /*01b4*/ 	.word	0x00000010
        /*01b8*/ 	.short	0x010a
        /*01ba*/ 	.byte	0x3f
	.zero		1


	//   ....[19]....
        /*01bc*/ 	.word	0x00006420
        /*01c0*/ 	.word	0x00000005
        /*01c4*/ 	.word	0x00000000
        /*01c8*/ 	.short	0x010a
        /*01ca*/ 	.byte	0x3f
	.zero		1


	//----- nvinfo : EIATTR_NUM_MBARRIERS
	.align		4
.L_35:
        /*01cc*/ 	.byte	0x03, 0x38
        /*01ce*/ 	.short	0x0006


	//----- nvinfo : EIATTR_EXIT_INSTR_OFFSETS
	.align		4
        /*01d0*/ 	.byte	0x04, 0x1c
        /*01d2*/ 	.short	(.L_37 - .L_36)


	//   ....[0]....
.L_36:
        /*01d4*/ 	.word	0x00000920


	//   ....[1]....
        /*01d8*/ 	.word	0x00001120


	//   ....[2]....
        /*01dc*/ 	.word	0x00004b60


	//   ....[3]....
        /*01e0*/ 	.word	0x000050c0


	//   ....[4]....
        /*01e4*/ 	.word	0x00006220


	//----- nvinfo : EIATTR_MAX_THREADS
	.align		4
.L_37:
        /*01e8*/ 	.byte	0x04, 0x05
        /*01ea*/ 	.short	(.L_39 - .L_38)
.L_38:
        /*01ec*/ 	.word	0x00000180
        /*01f0*/ 	.word	0x00000001
        /*01f4*/ 	.word	0x00000001


	//----- nvinfo : EIATTR_CRS_STACK_SIZE
	.align		4
.L_39:
        /*01f8*/ 	.byte	0x04, 0x1e
        /*01fa*/ 	.short	(.L_41 - .L_40)
.L_40:
        /*01fc*/ 	.word	0x00000000


	//----- nvinfo : EIATTR_CBANK_PARAM_SIZE
	.align		4
.L_41:
        /*0200*/ 	.byte	0x03, 0x19
        /*0202*/ 	.short	0x0470


	//----- nvinfo : EIATTR_PARAM_CBANK
	.align		4
        /*0204*/ 	.byte	0x04, 0x0a
        /*0206*/ 	.short	(.L_43 - .L_42)
	.align		4
.L_42:
        /*0208*/ 	.word	index@(.nv.constant0._ZN7cutlass13device_kernelINS_4gemm6kernel13GemmUniversalIN4cute5tupleIJiiiiEEENS1_10collective13CollectiveMmaINS1_34MainloopSm90TmaGmmaWarpSpecializedILi2ENS5_IJNS4_1CILi2EEENSA_ILi1EEESC_EEENS1_35KernelTmaWarpSpecializedCooperativeEEENS5_IJNSA_ILi192EEENSA_ILi8EEENSA_ILi256EEEEEENS_6half_tENS5_IJlSC_lEEESK_SL_NS4_8TiledMMAINS4_8MMA_AtomIJNS4_4SM904GMMA24MMA_64x8x16_F32F16F16_SSILNSP_5MajorE0ELSR_0ELNSP_7ScaleInE1ELSS_1EEEEEENS4_6LayoutISD_NS5_IJSC_NSA_ILi0EEESW_EEEEENS5_IJNS4_10UnderscoreESZ_SZ_EEEEENS4_13SM90_TMA_LOADENS4_14ComposedLayoutINS4_7SwizzleILi3ELi4ELi3EEENS4_18smem_ptr_flag_bitsILi16EEENSV_INS5_IJSH_NSA_ILi64EEEEEENS5_IJS18_SC_EEEEEEEvNS4_8identityENS4_23SM90_TMA_LOAD_MULTICASTES1C_vS1D_EENS_8epilogue10collective6detail29Sm90TmaWarpSpecializedAdapterINS1H_15DefaultEpilogueISK_SL_SL_NS1G_6thread17LinearCombinationISK_Li1EffLNS1L_9ScaleType4KindE0ELNS_15FloatRoundStyleE2ESK_EENS1_15EpilogueDefaultEEEEEvvEEEEvNT_6ParamsE)
        /*020c*/ 	.short	0x0210
        /*020e*/ 	.short	0x0470


	//----- nvinfo : EIATTR_SW_WAR
	.align		4
.L_43:
        /*0210*/ 	.byte	0x04, 0x36
        /*0212*/ 	.short	(.L_45 - .L_44)
.L_44:
        /*0214*/ 	.word	0x00000008
.L_45:


//--------------------- .nv.callgraph             --------------------------
	.section	.nv.callgraph,"",@"SHT_CUDA_CALLGRAPH"
	.align	4
	.sectionentsize	8
	.align		4
        /*0000*/ 	.word	0x00000000
	.align		4
        /*0004*/ 	.word	0xffffffff
	.align		4
        /*0008*/ 	.word	index@(_ZN7cutlass13device_kernelINS_4gemm6kernel13GemmUniversalIN4cute5tupleIJiiiiEEENS1_10collective13CollectiveMmaINS1_34MainloopSm90TmaGmmaWarpSpecializedILi2ENS5_IJNS4_1CILi2EEENSA_ILi1EEESC_EEENS1_35KernelTmaWarpSpecializedCooperativeEEENS5_IJNSA_ILi192EEENSA_ILi8EEENSA_ILi256EEEEEENS_6half_tENS5_IJlSC_lEEESK_SL_NS4_8TiledMMAINS4_8MMA_AtomIJNS4_4SM904GMMA24MMA_64x8x16_F32F16F16_SSILNSP_5MajorE0ELSR_0ELNSP_7ScaleInE1ELSS_1EEEEEENS4_6LayoutISD_NS5_IJSC_NSA_ILi0EEESW_EEEEENS5_IJNS4_10UnderscoreESZ_SZ_EEEEENS4_13SM90_TMA_LOADENS4_14ComposedLayoutINS4_7SwizzleILi3ELi4ELi3EEENS4_18smem_ptr_flag_bitsILi16EEENSV_INS5_IJSH_NSA_ILi64EEEEEENS5_IJS18_SC_EEEEEEEvNS4_8identityENS4_23SM90_TMA_LOAD_MULTICASTES1C_vS1D_EENS_8epilogue10collective6detail29Sm90TmaWarpSpecializedAdapterINS1H_15DefaultEpilogueISK_SL_SL_NS1G_6thread17LinearCombinationISK_Li1EffLNS1L_9ScaleType4KindE0ELNS_15FloatRoundStyleE2ESK_EENS1_15EpilogueDefaultEEEEEvvEEEEvNT_6ParamsE)
	.align		4
        /*000c*/ 	.word	index@(__assertfail)
	.align		4
        /*0010*/ 	.word	0x00000000
	.align		4
        /*0014*/ 	.word	0xfffffffe
	.align		4
        /*0018*/ 	.word	0x00000000
	.align		4
        /*001c*/ 	.word	0xfffffffd
	.align		4
        /*0020*/ 	.word	0x00000000
	.align		4
        /*0024*/ 	.word	0xfffffffc


//--------------------- .nv.constant4             --------------------------
	.section	.nv.constant4,"a",@progbits
	.align	8
	.align		8
.nv.constant4:
        /*0000*/ 	.dword	__assertfail
	.align		8
        /*0008*/ 	.dword	__unnamed_1
	.align		8
        /*0010*/ 	.dword	_ZN39_INTERNAL_f23f9366_4_k_cu_149d7cbd_46534cuda3std3__45__cpo5beginE
	.align		8
        /*0018*/ 	.dword	_ZN39_INTERNAL_f23f9366_4_k_cu_149d7cbd_46534cuda3std3__45__cpo3endE
	.align		8
        /*0020*/ 	.dword	_ZN39_INTERNAL_f23f9366_4_k_cu_149d7cbd_46534cuda3std3__45__cpo6cbeginE
	.align		8
        /*0028*/ 	.dword	_ZN39_INTERNAL_f23f9366_4_k_cu_149d7cbd_46534cuda3std3__45__cpo4cendE
	.align		8
        /*0030*/ 	.dword	_ZN39_INTERNAL_f23f9366_4_k_cu_149d7cbd_46534cuda3std3__441_GLOBAL__N__f23f9366_4_k_cu_149d7cbd_46536ignoreE
	.align		8
        /*0038*/ 	.dword	_ZN39_INTERNAL_f23f9366_4_k_cu_149d7cbd_46534cuda3std3__419piecewise_constructE
	.align		8
        /*0040*/ 	.dword	_ZN39_INTERNAL_f23f9366_4_k_cu_149d7cbd_46534cuda3std3__48in_placeE
	.align		8
        /*0048*/ 	.dword	_ZN39_INTERNAL_f23f9366_4_k_cu_149d7cbd_46534cuda3std6ranges3__45__cpo4swapE
	.align		8
        /*0050*/ 	.dword	_ZN39_INTERNAL_f23f9366_4_k_cu_149d7cbd_46534cuda3std6ranges3__45__cpo9iter_moveE
	.align		8
        /*0058*/ 	.dword	_ZN39_INTERNAL_f23f9366_4_k_cu_149d7cbd_46534cute7productE
	.align		8
        /*0060*/ 	.dword	_ZN39_INTERNAL_f23f9366_4_k_cu_149d7cbd_46534cute1_E
	.align		8
        /*0068*/ 	.dword	$str$22
	.align		8
        /*0070*/ 	.dword	$str$23


//--------------------- .text._ZN7cutlass13device_kernelINS_4gemm6kernel13GemmUniversalIN4cute5tupleIJiiiiEEENS1_10collective13CollectiveMmaINS1_34MainloopSm90TmaGmmaWarpSpecializedILi2ENS5_IJNS4_1CILi2EEENSA_ILi1EEESC_EEENS1_35KernelTmaWarpSpecializedCooperativeEEENS5_IJNSA_ILi192EEENSA_ILi8EEENSA_ILi256EEEEEENS_6half_tENS5_IJlSC_lEEESK_SL_NS4_8TiledMMAINS4_8MMA_AtomIJNS4_4SM904GMMA24MMA_64x8x16_F32F16F16_SSILNSP_5MajorE0ELSR_0ELNSP_7ScaleInE1ELSS_1EEEEEENS4_6LayoutISD_NS5_IJSC_NSA_ILi0EEESW_EEEEENS5_IJNS4_10UnderscoreESZ_SZ_EEEEENS4_13SM90_TMA_LOADENS4_14ComposedLayoutINS4_7SwizzleILi3ELi4ELi3EEENS4_18smem_ptr_flag_bitsILi16EEENSV_INS5_IJSH_NSA_ILi64EEEEEENS5_IJS18_SC_EEEEEEEvNS4_8identityENS4_23SM90_TMA_LOAD_MULTICASTES1C_vS1D_EENS_8epilogue10collective6detail29Sm90TmaWarpSpecializedAdapterINS1H_15DefaultEpilogueISK_SL_SL_NS1G_6thread17LinearCombinationISK_Li1EffLNS1L_9ScaleType4KindE0ELNS_15FloatRoundStyleE2ESK_EENS1_15EpilogueDefaultEEEEEvvEEEEvNT_6ParamsE --------------------------
	.section	.text._ZN7cutlass13device_kernelINS_4gemm6kernel13GemmUniversalIN4cute5tupleIJiiiiEEENS1_10collective13CollectiveMmaINS1_34MainloopSm90TmaGmmaWarpSpecializedILi2ENS5_IJNS4_1CILi2EEENSA_ILi1EEESC_EEENS1_35KernelTmaWarpSpecializedCooperativeEEENS5_IJNSA_ILi192EEENSA_ILi8EEENSA_ILi256EEEEEENS_6half_tENS5_IJlSC_lEEESK_SL_NS4_8TiledMMAINS4_8MMA_AtomIJNS4_4SM904GMMA24MMA_64x8x16_F32F16F16_SSILNSP_5MajorE0ELSR_0ELNSP_7ScaleInE1ELSS_1EEEEEENS4_6LayoutISD_NS5_IJSC_NSA_ILi0EEESW_EEEEENS5_IJNS4_10UnderscoreESZ_SZ_EEEEENS4_13SM90_TMA_LOADENS4_14ComposedLayoutINS4_7SwizzleILi3ELi4ELi3EEENS4_18smem_ptr_flag_bitsILi16EEENSV_INS5_IJSH_NSA_ILi64EEEEEENS5_IJS18_SC_EEEEEEEvNS4_8identityENS4_23SM90_TMA_LOAD_MULTICASTES1C_vS1D_EENS_8epilogue10collective6detail29Sm90TmaWarpSpecializedAdapterINS1H_15DefaultEpilogueISK_SL_SL_NS1G_6thread17LinearCombinationISK_Li1EffLNS1L_9ScaleType4KindE0ELNS_15FloatRoundStyleE2ESK_EENS1_15EpilogueDefaultEEEEEvvEEEEvNT_6ParamsE,"ax",@progbits
	.align	128
.text._ZN7cutlass13device_kernelINS_4gemm6kernel13GemmUniversalIN4cute5tupleIJiiiiEEENS1_10collective13CollectiveMmaINS1_34MainloopSm90TmaGmmaWarpSpecializedILi2ENS5_IJNS4_1CILi2EEENSA_ILi1EEESC_EEENS1_35KernelTmaWarpSpecializedCooperativeEEENS5_IJNSA_ILi192EEENSA_ILi8EEENSA_ILi256EEEEEENS_6half_tENS5_IJlSC_lEEESK_SL_NS4_8TiledMMAINS4_8MMA_AtomIJNS4_4SM904GMMA24MMA_64x8x16_F32F16F16_SSILNSP_5MajorE0ELSR_0ELNSP_7ScaleInE1ELSS_1EEEEEENS4_6LayoutISD_NS5_IJSC_NSA_ILi0EEESW_EEEEENS5_IJNS4_10UnderscoreESZ_SZ_EEEEENS4_13SM90_TMA_LOADENS4_14ComposedLayoutINS4_7SwizzleILi3ELi4ELi3EEENS4_18smem_ptr_flag_bitsILi16EEENSV_INS5_IJSH_NSA_ILi64EEEEEENS5_IJS18_SC_EEEEEEEvNS4_8identityENS4_23SM90_TMA_LOAD_MULTICASTES1C_vS1D_EENS_8epilogue10collective6detail29Sm90TmaWarpSpecializedAdapterINS1H_15DefaultEpilogueISK_SL_SL_NS1G_6thread17LinearCombinationISK_Li1EffLNS1L_9ScaleType4KindE0ELNS_15FloatRoundStyleE2ESK_EENS1_15EpilogueDefaultEEEEEvvEEEEvNT_6ParamsE:
        .type           _ZN7cutlass13device_kernelINS_4gemm6kernel13GemmUniversalIN4cute5tupleIJiiiiEEENS1_10collective13CollectiveMmaINS1_34MainloopSm90TmaGmmaWarpSpecializedILi2ENS5_IJNS4_1CILi2EEENSA_ILi1EEESC_EEENS1_35KernelTmaWarpSpecializedCooperativeEEENS5_IJNSA_ILi192EEENSA_ILi8EEENSA_ILi256EEEEEENS_6half_tENS5_IJlSC_lEEESK_SL_NS4_8TiledMMAINS4_8MMA_AtomIJNS4_4SM904GMMA24MMA_64x8x16_F32F16F16_SSILNSP_5MajorE0ELSR_0ELNSP_7ScaleInE1ELSS_1EEEEEENS4_6LayoutISD_NS5_IJSC_NSA_ILi0EEESW_EEEEENS5_IJNS4_10UnderscoreESZ_SZ_EEEEENS4_13SM90_TMA_LOADENS4_14ComposedLayoutINS4_7SwizzleILi3ELi4ELi3EEENS4_18smem_ptr_flag_bitsILi16EEENSV_INS5_IJSH_NSA_ILi64EEEEEENS5_IJS18_SC_EEEEEEEvNS4_8identityENS4_23SM90_TMA_LOAD_MULTICASTES1C_vS1D_EENS_8epilogue10collective6detail29Sm90TmaWarpSpecializedAdapterINS1H_15DefaultEpilogueISK_SL_SL_NS1G_6thread17LinearCombinationISK_Li1EffLNS1L_9ScaleType4KindE0ELNS_15FloatRoundStyleE2ESK_EENS1_15EpilogueDefaultEEEEEvvEEEEvNT_6ParamsE,@function
        .size           _ZN7cutlass13device_kernelINS_4gemm6kernel13GemmUniversalIN4cute5tupleIJiiiiEEENS1_10collective13CollectiveMmaINS1_34MainloopSm90TmaGmmaWarpSpecializedILi2ENS5_IJNS4_1CILi2EEENSA_ILi1EEESC_EEENS1_35KernelTmaWarpSpecializedCooperativeEEENS5_IJNSA_ILi192EEENSA_ILi8EEENSA_ILi256EEEEEENS_6half_tENS5_IJlSC_lEEESK_SL_NS4_8TiledMMAINS4_8MMA_AtomIJNS4_4SM904GMMA24MMA_64x8x16_F32F16F16_SSILNSP_5MajorE0ELSR_0ELNSP_7ScaleInE1ELSS_1EEEEEENS4_6LayoutISD_NS5_IJSC_NSA_ILi0EEESW_EEEEENS5_IJNS4_10UnderscoreESZ_SZ_EEEEENS4_13SM90_TMA_LOADENS4_14ComposedLayoutINS4_7SwizzleILi3ELi4ELi3EEENS4_18smem_ptr_flag_bitsILi16EEENSV_INS5_IJSH_NSA_ILi64EEEEEENS5_IJS18_SC_EEEEEEEvNS4_8identityENS4_23SM90_TMA_LOAD_MULTICASTES1C_vS1D_EENS_8epilogue10collective6detail29Sm90TmaWarpSpecializedAdapterINS1H_15DefaultEpilogueISK_SL_SL_NS1G_6thread17LinearCombinationISK_Li1EffLNS1L_9ScaleType4KindE0ELNS_15FloatRoundStyleE2ESK_EENS1_15EpilogueDefaultEEEEEvvEEEEvNT_6ParamsE,(.L_x_79 - _ZN7cutlass13device_kernelINS_4gemm6kernel13GemmUniversalIN4cute5tupleIJiiiiEEENS1_10collective13CollectiveMmaINS1_34MainloopSm90TmaGmmaWarpSpecializedILi2ENS5_IJNS4_1CILi2EEENSA_ILi1EEESC_EEENS1_35KernelTmaWarpSpecializedCooperativeEEENS5_IJNSA_ILi192EEENSA_ILi8EEENSA_ILi256EEEEEENS_6half_tENS5_IJlSC_lEEESK_SL_NS4_8TiledMMAINS4_8MMA_AtomIJNS4_4SM904GMMA24MMA_64x8x16_F32F16F16_SSILNSP_5MajorE0ELSR_0ELNSP_7ScaleInE1ELSS_1EEEEEENS4_6LayoutISD_NS5_IJSC_NSA_ILi0EEESW_EEEEENS5_IJNS4_10UnderscoreESZ_SZ_EEEEENS4_13SM90_TMA_LOADENS4_14ComposedLayoutINS4_7SwizzleILi3ELi4ELi3EEENS4_18smem_ptr_flag_bitsILi16EEENSV_INS5_IJSH_NSA_ILi64EEEEEENS5_IJS18_SC_EEEEEEEvNS4_8identityENS4_23SM90_TMA_LOAD_MULTICASTES1C_vS1D_EENS_8epilogue10collective6detail29Sm90TmaWarpSpecializedAdapterINS1H_15DefaultEpilogueISK_SL_SL_NS1G_6thread17LinearCombinationISK_Li1EffLNS1L_9ScaleType4KindE0ELNS_15FloatRoundStyleE2ESK_EENS1_15EpilogueDefaultEEEEEvvEEEEvNT_6ParamsE)
        .other          _ZN7cutlass13device_kernelINS_4gemm6kernel13GemmUniversalIN4cute5tupleIJiiiiEEENS1_10collective13CollectiveMmaINS1_34MainloopSm90TmaGmmaWarpSpecializedILi2ENS5_IJNS4_1CILi2EEENSA_ILi1EEESC_EEENS1_35KernelTmaWarpSpecializedCooperativeEEENS5_IJNSA_ILi192EEENSA_ILi8EEENSA_ILi256EEEEEENS_6half_tENS5_IJlSC_lEEESK_SL_NS4_8TiledMMAINS4_8MMA_AtomIJNS4_4SM904GMMA24MMA_64x8x16_F32F16F16_SSILNSP_5MajorE0ELSR_0ELNSP_7ScaleInE1ELSS_1EEEEEENS4_6LayoutISD_NS5_IJSC_NSA_ILi0EEESW_EEEEENS5_IJNS4_10UnderscoreESZ_SZ_EEEEENS4_13SM90_TMA_LOADENS4_14ComposedLayoutINS4_7SwizzleILi3ELi4ELi3EEENS4_18smem_ptr_flag_bitsILi16EEENSV_INS5_IJSH_NSA_ILi64EEEEEENS5_IJS18_SC_EEEEEEEvNS4_8identityENS4_23SM90_TMA_LOAD_MULTICASTES1C_vS1D_EENS_8epilogue10collective6detail29Sm90TmaWarpSpecializedAdapterINS1H_15DefaultEpilogueISK_SL_SL_NS1G_6thread17LinearCombinationISK_Li1EffLNS1L_9ScaleType4KindE0ELNS_15FloatRoundStyleE2ESK_EENS1_15EpilogueDefaultEEEEEvvEEEEvNT_6ParamsE,@"STO_CUDA_ENTRY STV_DEFAULT"
_ZN7cutlass13device_kernelINS_4gemm6kernel13GemmUniversalIN4cute5tupleIJiiiiEEENS1_10collective13CollectiveMmaINS1_34MainloopSm90TmaGmmaWarpSpecializedILi2ENS5_IJNS4_1CILi2EEENSA_ILi1EEESC_EEENS1_35KernelTmaWarpSpecializedCooperativeEEENS5_IJNSA_ILi192EEENSA_ILi8EEENSA_ILi256EEEEEENS_6half_tENS5_IJlSC_lEEESK_SL_NS4_8TiledMMAINS4_8MMA_AtomIJNS4_4SM904GMMA24MMA_64x8x16_F32F16F16_SSILNSP_5MajorE0ELSR_0ELNSP_7ScaleInE1ELSS_1EEEEEENS4_6LayoutISD_NS5_IJSC_NSA_ILi0EEESW_EEEEENS5_IJNS4_10UnderscoreESZ_SZ_EEEEENS4_13SM90_TMA_LOADENS4_14ComposedLayoutINS4_7SwizzleILi3ELi4ELi3EEENS4_18smem_ptr_flag_bitsILi16EEENSV_INS5_IJSH_NSA_ILi64EEEEEENS5_IJS18_SC_EEEEEEEvNS4_8identityENS4_23SM90_TMA_LOAD_MULTICASTES1C_vS1D_EENS_8epilogue10collective6detail29Sm90TmaWarpSpecializedAdapterINS1H_15DefaultEpilogueISK_SL_SL_NS1G_6thread17LinearCombinationISK_Li1EffLNS1L_9ScaleType4KindE0ELNS_15FloatRoundStyleE2ESK_EENS1_15EpilogueDefaultEEEEEvvEEEEvNT_6ParamsE:
[----:B------:R-:W0:Y:S01]  /*0000*/  LDC R1, c[0x0][0x28] ;  /* 0x00000a00ff017b82 */ /* 0x000e220000000800 */
[----:B------:R-:W1:Y:S01]  /*0010*/  S2R R22, SR_TID.X ;  /* 0x0000000000167919 */ /* 0x000e620000002100 */
[----:B------:R-:W-:Y:S01]  /*0020*/  ELECT P0, URZ, PT ;  /* 0x00000000003f782f */ /* 0x000fe20003800000 */
[----:B------:R-:W-:Y:S01]  /*0030*/  BSSY B0, `(.L_x_0) ;  /* 0x000000f000007945 */ /* 0x000fe20003800000 */
[--C-:B-1----:R-:W-:Y:S02]  /*0040*/  SHF.R.U32.HI R0, RZ, 0x5, R22.reuse ;  /* 0x00000005ff007819 */ /* 0x102fe40000011616 */
[----:B------:R-:W-:-:S03]  /*0050*/  SHF.R.U32.HI R38, RZ, 0x7, R22 ;  /* 0x00000007ff267819 */ /* 0x000fc60000011616 */
[----:B------:R-:W1:Y:S04]  /*0060*/  SHFL.IDX PT, R2, R0, RZ, 0x1f ;  /* 0x00001fff00027589 */ /* 0x000e6800000e0000 */
[----:B------:R2:W3:Y:S01]  /*0070*/  SHFL.IDX PT, R5, R38, RZ, 0x1f ;  /* 0x00001fff26057589 */ /* 0x0004e200000e0000 */
[----:B-1----:R-:W-:-:S13]  /*0080*/  ISETP.NE.OR P0, PT, R2, RZ, !P0 ;  /* 0x000000ff0200720c */ /* 0x002fda0004705670 */
[----:B0-23--:R-:W-:Y:S05]  /*0090*/  @P0 BRA `(.L_x_1) ;  /* 0x0000000000200947 */ /* 0x00dfea0003800000 */
[----:B------:R-:W-:Y:S02]  /*00a0*/  ULDC.64 UR4, c[0x0][0x198] ;  /* 0x0000660000047ab9 */ /* 0x000fe40000000a00 */
[----:B------:R-:W-:Y:S02]  /*00b0*/  UIADD3 UR6, UP0, UR4, 0xf0, URZ ;  /* 0x000000f004067890 */ /* 0x000fe4000ff1e03f */
[----:B------:R-:W-:Y:S02]  /*00c0*/  UIADD3 UR4, UP1, UR4, 0x1f0, URZ ;  /* 0x000001f004047890 */ /* 0x000fe4000ff3e03f */
[----:B------:R-:W-:Y:S02]  /*00d0*/  UIADD3.X UR7, URZ, UR5, URZ, UP0, !UPT ;  /* 0x000000053f077290 */ /* 0x000fe400087fe43f */
[----:B------:R-:W-:-:S07]  /*00e0*/  UIADD3.X UR5, URZ, UR5, URZ, UP1, !UPT ;  /* 0x000000053f057290 */ /* 0x000fce0008ffe43f */
[----:B------:R0:W-:Y:S02]  /*00f0*/  UTMACCTL.PF [UR6] ;  /* 0x00000000060079b9 */ /* 0x0001e40008040000 */
[----:B------:R0:W-:Y:S02]  /*0100*/  UTMACCTL.PF [UR4] ;  /* 0x00000000040079b9 */ /* 0x0001e40008040000 */
[----:B0-----:R-:W-:Y:S01]  /*0110*/  NOP ;  /* 0x0000000000007918 */ /* 0x001fe20000000000 */
.L_x_1:
[----:B------:R-:W-:Y:S05]  /*0120*/  BSYNC B0 ;  /* 0x0000000000007941 */ /* 0x000fea0003800000 */
.L_x_0:
[----:B------:R-:W0:Y:S02]  /*0130*/  SHFL.IDX PT, R3, R0, RZ, 0x1f ;  /* 0x00001fff00037589 */ /* 0x000e2400000e0000 */
[----:B0-----:R-:W-:-:S13]  /*0140*/  ISETP.NE.AND P0, PT, R3, RZ, PT ;  /* 0x000000ff0300720c */ /* 0x001fda0003f05270 */
[----:B------:R-:W-:Y:S05]  /*0150*/  @P0 BRA `(.L_x_2) ;  /* 0x0000000000480947 */ /* 0x000fea0003800000 */
[----:B------:R-:W0:Y:S01]  /*0160*/  S2UR UR8, SR_CgaCtaId ;  /* 0x00000000000879c3 */ /* 0x000e220000008800 */
[----:B------:R-:W-:Y:S01]  /*0170*/  UMOV UR4, 0x400 ;  /* 0x0000040000047882 */ /* 0x000fe20000000000 */
[----:B------:R-:W-:Y:S01]  /*0180*/  UMOV UR5, 0x1 ;  /* 0x0000000100057882 */ /* 0x000fe20000000000 */
[----:B------:R-:W-:Y:S01]  /*0190*/  UMOV UR6, 0x4 ;  /* 0x0000000400067882 */ /* 0x000fe20000000000 */
[----:B------:R-:W-:Y:S01]  /*01a0*/  ELECT P0, URZ, PT ;  /* 0x00000000003f782f */ /* 0x000fe20003800000 */
[----:B------:R-:W-:-:S04]  /*01b0*/  UIADD3 UR6, -UR6, 0x100000, URZ ;  /* 0x0010000006067890 */ /* 0x000fc8000fffe13f */
[----:B------:R-:W-:Y:S02]  /*01c0*/  USHF.L.U32 UR7, UR6, 0xb, URZ ;  /* 0x0000000b06077899 */ /* 0x000fe4000800063f */
[----:B------:R-:W-:Y:S02]  /*01d0*/  USHF.L.U32 UR6, UR6, 0x1, URZ ;  /* 0x0000000106067899 */ /* 0x000fe4000800063f */
[----:B0-----:R-:W-:Y:S02]  /*01e0*/  ULEA UR8, UR8, UR4, 0x18 ;  /* 0x0000000408087291 */ /* 0x001fe4000f8ec03f */
[----:B------:R-:W-:-:S04]  /*01f0*/  UIADD3 UR4, -UR5, 0x100000, URZ ;  /* 0x0010000005047890 */ /* 0x000fc8000fffe13f */
[----:B------:R-:W-:Y:S02]  /*0200*/  USHF.L.U32 UR5, UR4, 0xb, URZ ;  /* 0x0000000b04057899 */ /* 0x000fe4000800063f */
[----:B------:R-:W-:Y:S01]  /*0210*/  USHF.L.U32 UR4, UR4, 0x1, URZ ;  /* 0x0000000104047899 */ /* 0x000fe2000800063f */
[----:B------:R-:W0:Y:S11]  /*0220*/  FENCE.VIEW.ASYNC.S ;  /* 0x00000000000073c6 */ /* 0x000e360000000000 */
[----:B0-----:R0:W1:Y:S01]  /*0230*/  SYNCS.EXCH.64 URZ, [UR8], UR4 ;  /* 0x00000004083f75b2 */ /* 0x0010620008000100 */
[----:B------:R0:W2:Y:S01]  /*0240*/  SYNCS.EXCH.64 URZ, [UR8+0x10], UR6 ;  /* 0x00001006083f75b2 */ /* 0x0000a20008000100 */
[----:B------:R0:W3:Y:S01]  /*0250*/  SYNCS.EXCH.64 URZ, [UR8+0x8], UR4 ;  /* 0x00000804083f75b2 */ /* 0x0000e20008000100 */
[----:B------:R0:W4:Y:S01]  /*0260*/  SYNCS.EXCH.64 URZ, [UR8+0x18], UR6 ;  /* 0x00001806083f75b2 */ /* 0x0001220008000100 */
[----:B------:R-:W-:Y:S01]  /*0270*/  NOP ;  /* 0x0000000000007918 */ /* 0x000fe20000000000 */
.L_x_2:
[----:B------:R-:W-:Y:S01]  /*0280*/  SHF.R.S32.HI R7, RZ, 0x1f, R22 ;  /* 0x0000001fff077819 */ /* 0x000fe20000011416 */
[----:B------:R-:W5:Y:S01]  /*0290*/  SHFL.IDX PT, R0, R0, RZ, 0x1f ;  /* 0x00001fff00007589 */ /* 0x000f6200000e0000 */
[----:B0-----:R-:W0:Y:S01]  /*02a0*/  S2UR UR8, SR_CTAID.X ;  /* 0x00000000000879c3 */ /* 0x001e220000002500 */
[----:B------:R-:W-:Y:S02]  /*02b0*/  ELECT P0, URZ, PT ;  /* 0x00000000003f782f */ /* 0x000fe40003800000 */
[----:B------:R-:W-:Y:S01]  /*02c0*/  LEA.HI R7, R7, R22, RZ, 0x7 ;  /* 0x0000001607077211 */ /* 0x000fe200078f38ff */
[----:B------:R-:W1:Y:S01]  /*02d0*/  S2R R4, SR_CTAID.Y ;  /* 0x0000000000047919 */ /* 0x000e620000002600 */
[----:B------:R-:W-:Y:S01]  /*02e0*/  SHF.R.S32.HI R6, RZ, 0x1f, R3 ;  /* 0x0000001fff067819 */ /* 0x000fe20000011403 */
[----:B------:R-:W-:Y:S01]  /*02f0*/  ULDC UR4, c[0x0][0x150] ;  /* 0x0000540000047ab9 */ /* 0x000fe20000000800 */
[----:B------:R-:W-:Y:S01]  /*0300*/  LOP3.LUT R7, R7, 0xffffff80, RZ, 0xc0, !PT ;  /* 0xffffff8007077812 */ /* 0x000fe200078ec0ff */
[----:B------:R-:W-:Y:S01]  /*0310*/  NOP ;  /* 0x0000000000007918 */ /* 0x000fe20000000000 */
[----:B------:R-:W-:Y:S01]  /*0320*/  LEA.HI R6, R6, R3, RZ, 0x2 ;  /* 0x0000000306067211 */ /* 0x000fe200078f10ff */
[----:B------:R-:W2:Y:S01]  /*0330*/  LDC R10, c[0x0][0x144] ;  /* 0x00005100ff0a7b82 */ /* 0x000ea20000000800 */
[----:B------:R-:W-:Y:S01]  /*0340*/  NOP ;  /* 0x0000000000007918 */ /* 0x000fe20000000000 */
[----:B------:R-:W-:Y:S01]  /*0350*/  IMAD.IADD R8, R22, 0x1, -R7 ;  /* 0x0000000116087824 */ /* 0x000fe200078e0a07 */
[----:B------:R-:W-:Y:S01]  /*0360*/  LOP3.LUT R6, R6, 0x3ffffffc, RZ, 0xc0, !PT ;  /* 0x3ffffffc06067812 */ /* 0x000fe200078ec0ff */
[----:B------:R-:W-:Y:S01]  /*0370*/  IMAD.MOV.U32 R28, RZ, RZ, 0x1 ;  /* 0x00000001ff1c7424 */ /* 0x000fe200078e00ff */
[----:B------:R-:W-:-:S02]  /*0380*/  ISETP.NE.AND P3, PT, R5, RZ, PT ;  /* 0x000000ff0500720c */ /* 0x000fc40003f65270 */
[----:B------:R-:W-:Y:S01]  /*0390*/  SHF.R.S32.HI R7, RZ, 0x1f, R8 ;  /* 0x0000001fff077819 */ /* 0x000fe20000011408 */
[----:B------:R-:W-:Y:S01]  /*03a0*/  IMAD.IADD R6, R3, 0x1, -R6 ;  /* 0x0000000103067824 */ /* 0x000fe200078e0a06 */
[----:B------:R-:W3:Y:S01]  /*03b0*/  LDC R12, c[0x0][0x140] ;  /* 0x00005000ff0c7b82 */ /* 0x000ee20000000800 */
[----:B------:R-:W-:Y:S02]  /*03c0*/  SHF.R.S32.HI R3, RZ, 0x1f, R2 ;  /* 0x0000001fff037819 */ /* 0x000fe40000011402 */
[----:B------:R-:W-:Y:S02]  /*03d0*/  LEA.HI R7, R7, R8, RZ, 0x3 ;  /* 0x0000000807077211 */ /* 0x000fe400078f18ff */
[----:B-----5:R-:W-:Y:S02]  /*03e0*/  ISETP.NE.OR P0, PT, R0, RZ, !P0 ;  /* 0x000000ff0000720c */ /* 0x020fe40004705670 */
[--C-:B------:R-:W-:Y:S02]  /*03f0*/  SHF.R.S32.HI R0, RZ, 0x3, R7.reuse ;  /* 0x00000003ff007819 */ /* 0x100fe40000011407 */
[----:B------:R-:W-:-:S02]  /*0400*/  SHF.R.S32.HI R7, RZ, 0x1f, R7 ;  /* 0x0000001fff077819 */ /* 0x000fc40000011407 */
[----:B0-----:R-:W-:Y:S02]  /*0410*/  I2FP.F32.U32 R9, UR8 ;  /* 0x0000000800097c45 */ /* 0x001fe40008201000 */
[----:B------:R-:W-:Y:S02]  /*0420*/  LEA.HI R7, R7, R0, RZ, 0x2 ;  /* 0x0000000007077211 */ /* 0x000fe400078f10ff */
[----:B------:R-:W-:Y:S01]  /*0430*/  LEA.HI R3, R3, R2, RZ, 0x2 ;  /* 0x0000000203037211 */ /* 0x000fe200078f10ff */
[----:B------:R-:W-:Y:S01]  /*0440*/  FMUL R9, R9, UR4 ;  /* 0x0000000409097c20 */ /* 0x000fe20008400000 */
[----:B------:R-:W-:Y:S01]  /*0450*/  LOP3.LUT R7, R7, 0xfffffffc, RZ, 0xc0, !PT ;  /* 0xfffffffc07077812 */ /* 0x000fe200078ec0ff */
[----:B------:R-:W-:Y:S01]  /*0460*/  VOTEU.ALL UP0, P0 ;  /* 0x00000000003f7886 */ /* 0x000fe20000000000 */
[----:B------:R-:W-:Y:S01]  /*0470*/  ULDC UR4, c[0x0][0x154] ;  /* 0x0000550000047ab9 */ /* 0x000fe20000000800 */
[----:B------:R-:W-:Y:S01]  /*0480*/  LOP3.LUT R3, R3, 0xfffffffc, RZ, 0xc0, !PT ;  /* 0xfffffffc03037812 */ /* 0x000fe200078ec0ff */
[----:B------:R-:W-:Y:S01]  /*0490*/  VOTEU.ALL UP1, P0 ;  /* 0x00000000003f7886 */ /* 0x000fe20000020000 */
[----:B------:R-:W0:Y:S01]  /*04a0*/  F2I.U32.TRUNC.NTZ R9, R9 ;  /* 0x0000000900097305 */ /* 0x000e22000020f000 */
[----:B------:R-:W-:Y:S01]  /*04b0*/  IMAD.IADD R7, R0, 0x1, -R7 ;  /* 0x0000000100077824 */ /* 0x000fe200078e0a07 */
[----:B------:R-:W5:Y:S01]  /*04c0*/  @!UP0 S2UR UR7, SR_CgaCtaId ;  /* 0x00000000000789c3 */ /* 0x000f620000008800 */
[----:B------:R-:W-:Y:S01]  /*04d0*/  IMAD.IADD R2, R2, 0x1, -R3 ;  /* 0x0000000102027824 */ /* 0x000fe200078e0a03 */
[----:B------:R-:W-:Y:S01]  /*04e0*/  @!UP0 UMOV UR6, 0x400 ;  /* 0x0000040000068882 */ /* 0x000fe20000000000 */
[----:B------:R-:W-:Y:S01]  /*04f0*/  IMAD R23, R6, 0x4, R7 ;  /* 0x0000000406177824 */ /* 0x000fe200078e0207 */
[----:B-1----:R-:W-:-:S02]  /*0500*/  I2FP.F32.U32 R6, R4 ;  /* 0x0000000400067245 */ /* 0x002fc40000201000 */
[----:B------:R-:W-:Y:S02]  /*0510*/  ISETP.NE.AND P1, PT, R2, 0x3, PT ;  /* 0x000000030200780c */ /* 0x000fe40003f25270 */
[----:B------:R-:W-:Y:S01]  /*0520*/  LEA.HI R0, R23, R23, RZ, 0x1 ;  /* 0x0000001717007211 */ /* 0x000fe200078f08ff */
[----:B------:R-:W-:Y:S01]  /*0530*/  FMUL R11, R6, UR4 ;  /* 0x00000004060b7c20 */ /* 0x000fe20008400000 */
[----:B------:R-:W1:Y:S01]  /*0540*/  LDC R7, c[0x0][0x148] ;  /* 0x00005200ff077b82 */ /* 0x000e620000000800 */
[----:B------:R-:W-:Y:S01]  /*0550*/  UMOV UR4, 0x20 ;  /* 0x0000002000047882 */ /* 0x000fe20000000000 */
[----:B------:R-:W-:Y:S01]  /*0560*/  LOP3.LUT R0, R0, 0xfffffffe, RZ, 0xc0, !PT ;  /* 0xfffffffe00007812 */ /* 0x000fe200078ec0ff */
[----:B0-----:R-:W-:Y:S01]  /*0570*/  IMAD.MOV R13, RZ, RZ, -R9 ;  /* 0x000000ffff0d7224 */ /* 0x001fe200078e0a09 */
[----:B------:R-:W-:-:S04]  /*0580*/  @!UP0 UIADD3 UR4, -UR4, 0x100000, URZ ;  /* 0x0010000004048890 */ /* 0x000fc8000fffe13f */
[----:B------:R-:W-:Y:S02]  /*0590*/  @!UP0 USHF.L.U32 UR5, UR4, 0xb, URZ ;  /* 0x0000000b04058899 */ /* 0x000fe4000800063f */
[----:B------:R-:W-:Y:S01]  /*05a0*/  @!UP0 USHF.L.U32 UR4, UR4, 0x1, URZ ;  /* 0x0000000104048899 */ /* 0x000fe2000800063f */
[----:B------:R-:W0:Y:S01]  /*05b0*/  F2I.U32.TRUNC.NTZ R11, R11 ;  /* 0x0000000b000b7305 */ /* 0x000e22000020f000 */
[----:B---3--:R-:W-:Y:S01]  /*05c0*/  ISETP.EQ.U32.AND P2, PT, R12, 0x1, PT ;  /* 0x000000010c00780c */ /* 0x008fe20003f42070 */
[----:B--2---:R-:W-:Y:S01]  /*05d0*/  IMAD R6, R10, R13, UR8 ;  /* 0x000000080a067e24 */ /* 0x004fe2000f8e020d */
[----:B------:R-:W-:Y:S01]  /*05e0*/  ISETP.EQ.OR P1, PT, R2, RZ, !P1 ;  /* 0x000000ff0200720c */ /* 0x000fe20004f22670 */
[C---:B------:R-:W-:Y:S02]  /*05f0*/  IMAD.IADD R9, R23.reuse, 0x1, -R0 ;  /* 0x0000000117097824 */ /* 0x040fe400078e0a00 */
[----:B------:R-:W-:Y:S01]  /*0600*/  IMAD.SHL.U32 R0, R23, 0x4, RZ ;  /* 0x0000000417007824 */ /* 0x000fe200078e00ff */
[C---:B------:R-:W-:Y:S01]  /*0610*/  ISETP.EQ.AND P1, PT, R5.reuse, RZ, P1 ;  /* 0x000000ff0500720c */ /* 0x040fe20000f22270 */
[----:B------:R-:W-:Y:S01]  /*0620*/  VIADD R10, R5, 0xffffffff ;  /* 0xffffffff050a7836 */ /* 0x000fe20000000000 */
[----:B------:R-:W-:Y:S01]  /*0630*/  ISETP.NE.AND P4, PT, R9, R6, PT ;  /* 0x000000060900720c */ /* 0x000fe20003f85270 */
[----:B-----5:R-:W-:Y:S01]  /*0640*/  @!UP0 ULEA UR6, UR7, UR6, 0x18 ;  /* 0x0000000607068291 */ /* 0x020fe2000f8ec03f */
[----:B------:R-:W-:Y:S01]  /*0650*/  LOP3.LUT R23, R23, 0xc, R0, 0x78, !PT ;  /* 0x0000000c17177812 */ /* 0x000fe200078e7800 */
[----:B------:R-:W-:Y:S01]  /*0660*/  VOTEU.ALL UP0, P0 ;  /* 0x00000000003f7886 */ /* 0x000fe20000000000 */
[----:B------:R-:W-:Y:S01]  /*0670*/  LOP3.LUT P0, RZ, R8, 0x7, RZ, 0xc0, !PT ;  /* 0x0000000708ff7812 */ /* 0x000fe2000780c0ff */
[----:B0-----:R-:W-:Y:S01]  /*0680*/  IMAD.MOV R24, RZ, RZ, -R11 ;  /* 0x000000ffff187224 */ /* 0x001fe200078e0a0b */
[----:B------:R-:W-:-:S02]  /*0690*/  ISETP.GE.U32.AND P6, PT, R10, 0x2, PT ;  /* 0x000000020a00780c */ /* 0x000fc40003fc6070 */
[----:B------:R-:W-:Y:S01]  /*06a0*/  ISETP.LT.U32.AND P0, PT, R23, 0x2, !P0 ;  /* 0x000000021700780c */ /* 0x000fe20004701070 */
[----:B-1----:R-:W-:Y:S01]  /*06b0*/  IMAD R3, R7, R24, R4 ;  /* 0x0000001807037224 */ /* 0x002fe200078e0204 */
[----:B------:R-:W-:-:S03]  /*06c0*/  SEL R16, RZ, 0x1, !P1 ;  /* 0x00000001ff107807 */ /* 0x000fc60004800000 */
[----:B------:R-:W-:Y:S01]  /*06d0*/  @P4 LEA.HI R0, R23, R23, RZ, 0x1 ;  /* 0x0000001717004211 */ /* 0x000fe200078f08ff */
[----:B------:R-:W0:Y:S02]  /*06e0*/  FENCE.VIEW.ASYNC.S ;  /* 0x00000000000073c6 */ /* 0x000e240000000000 */
[----:B0-----:R0:W1:Y:S01]  /*06f0*/  @!UP0 SYNCS.EXCH.64 URZ, [UR6+0x30], UR4 ;  /* 0x00003004063f85b2 */ /* 0x0010620008000100 */
[----:B------:R-:W-:Y:S02]  /*0700*/  SEL R16, R16, 0x2, P6 ;  /* 0x0000000210107807 */ /* 0x000fe40003000000 */
[----:B------:R-:W-:-:S04]  /*0710*/  @P4 SHF.R.S32.HI R0, RZ, 0x1, R0 ;  /* 0x00000001ff004819 */ /* 0x000fc80000011400 */
[----:B------:R-:W-:Y:S02]  /*0720*/  @P4 ISETP.NE.AND P5, PT, R0, R3, PT ;  /* 0x000000030000420c */ /* 0x000fe40003fa5270 */
[----:B------:R-:W-:Y:S02]  /*0730*/  SEL R3, RZ, 0x1, !P0 ;  /* 0x00000001ff037807 */ /* 0x000fe40004000000 */
[----:B------:R-:W-:Y:S02]  /*0740*/  @P4 SEL R28, RZ, 0x1, P5 ;  /* 0x00000001ff1c4807 */ /* 0x000fe40002800000 */
[----:B------:R-:W-:Y:S02]  /*0750*/  LOP3.LUT R0, R22, 0x7f, RZ, 0xc0, !PT ;  /* 0x0000007f16007812 */ /* 0x000fe400078ec0ff */
[----:B------:R-:W-:Y:S01]  /*0760*/  LOP3.LUT R28, R28, R3, RZ, 0xc0, !PT ;  /* 0x000000031c1c7212 */ /* 0x000fe200078ec0ff */
[----:B------:R0:W2:Y:S01]  /*0770*/  @!UP1 SYNCS.EXCH.64 URZ, [UR6+0x38], UR4 ;  /* 0x00003804063f95b2 */ /* 0x0000a20008000100 */
[----:B------:R-:W-:Y:S01]  /*0780*/  NOP ;  /* 0x0000000000007918 */ /* 0x000fe20000000000 */
[----:B------:R-:W-:Y:S05]  /*0790*/  @!P2 BRA `(.L_x_3) ;  /* 0x000000000008a947 */ /* 0x000fea0003800000 */
[----:B-12-4-:R-:W-:Y:S01]  /*07a0*/  UCGABAR_ARV ;  /* 0x00000000000079c7 */ /* 0x016fe20008000000 */
[----:B------:R-:W-:Y:S05]  /*07b0*/  BRA `(.L_x_4) ;  /* 0x0000000000047947 */ /* 0x000fea0003800000 */
.L_x_3:
[----:B-12-4-:R-:W-:Y:S01]  /*07c0*/  NOP ;  /* 0x0000000000007918 */ /* 0x016fe20000000000 */
.L_x_4:
[----:B------:R-:W1:Y:S01]  /*07d0*/  LDC R17, c[0x0][0x65c] ;  /* 0x00019700ff117b82 */ /* 0x000e620000000800 */
[----:B------:R-:W-:Y:S02]  /*07e0*/  IMAD.U32 R8, RZ, RZ, UR8 ;  /* 0x00000008ff087e24 */ /* 0x000fe4000f8e00ff */
[----:B------:R-:W-:Y:S01]  /*07f0*/  IMAD.MOV.U32 R9, RZ, RZ, RZ ;  /* 0x000000ffff097224 */ /* 0x000fe200078e00ff */
[----:B-1----:R-:W-:-:S04]  /*0800*/  ISETP.NE.AND P1, PT, R17, 0x1, PT ;  /* 0x000000011100780c */ /* 0x002fc80003f25270 */
[----:B------:R-:W-:-:S09]  /*0810*/  P2R R3, PR, RZ, 0x2 ;  /* 0x00000002ff037803 */ /* 0x000fd20000000000 */
[----:B------:R-:W1:Y:S01]  /*0820*/  @P1 LDC R19, c[0x0][0x10] ;  /* 0x00000400ff131b82 */ /* 0x000e620000000800 */
[----:B------:R-:W-:Y:S02]  /*0830*/  @P1 IMAD.MOV.U32 R5, RZ, RZ, RZ ;  /* 0x000000ffff051224 */ /* 0x000fe400078e00ff */
[----:B------:R-:W-:-:S05]  /*0840*/  @P1 IMAD.MOV.U32 R11, RZ, RZ, RZ ;  /* 0x000000ffff0b1224 */ /* 0x000fca00078e00ff */
[----:B------:R-:W2:Y:S01]  /*0850*/  @!P1 LDC R3, c[0x0][0xc] ;  /* 0x00000300ff039b82 */ /* 0x000ea20000000800 */
[----:B-1----:R-:W-:-:S04]  /*0860*/  @P1 IMAD.WIDE.U32 R18, R19, UR8, R4 ;  /* 0x0000000813121c25 */ /* 0x002fc8000f8e0004 */
[----:B------:R-:W-:Y:S02]  /*0870*/  @P1 IMAD.IADD R19, R19, 0x1, R11 ;  /* 0x0000000113131824 */ /* 0x000fe400078e020b */
[----:B--2---:R-:W-:-:S04]  /*0880*/  @!P1 IMAD.WIDE.U32 R8, R4, R3, R8 ;  /* 0x0000000304089225 */ /* 0x004fc800078e0008 */
[----:B------:R-:W-:Y:S02]  /*0890*/  @!P1 IMAD.MOV.U32 R18, RZ, RZ, R8 ;  /* 0x000000ffff129224 */ /* 0x000fe400078e0008 */
[----:B------:R-:W-:Y:S01]  /*08a0*/  @!P1 IMAD.MOV.U32 R19, RZ, RZ, R9 ;  /* 0x000000ffff139224 */ /* 0x000fe200078e0009 */
[----:B------:R-:W-:Y:S06]  /*08b0*/  @!P2 BRA `(.L_x_5) ;  /* 0x00000000000ca947 */ /* 0x000fec0003800000 */
[----:B------:R-:W-:Y:S01]  /*08c0*/  UCGABAR_WAIT ;  /* 0x0000000000007dc7 */ /* 0x000fe20008000000 */
[----:B------:R-:W-:Y:S01]  /*08d0*/  CCTL.IVALL ;  /* 0x00000000ff00798f */ /* 0x000fe20002000000 */
[----:B------:R-:W-:Y:S05]  /*08e0*/  BRA `(.L_x_6) ;  /* 0x0000000000047947 */ /* 0x000fea0003800000 */
.L_x_5:
[----:B------:R-:W-:Y:S06]  /*08f0*/  BAR.SYNC.DEFER_BLOCKING 0x0 ;  /* 0x0000000000007b1d */ /* 0x000fec0000010000 */
.L_x_6:
[----:B------:R-:W-:Y:S05]  /*0900*/  @!P3 BRA `(.L_x_7) ;  /* 0x000000400098b947 */ /* 0x000fea0003800000 */
[----:B------:R-:W-:-:S13]  /*0910*/  ISETP.GT.U32.AND P0, PT, R10, 0x1, PT ;  /* 0x000000010a00780c */ /* 0x000fda0003f04070 */
[----:B0-----:R-:W-:Y:S05]  /*0920*/  @P0 EXIT ;  /* 0x000000000000094d */ /* 0x001fea0003800000 */
[----:B------:R-:W-:Y:S01]  /*0930*/  ULDC.64 UR4, c[0x0][0x650] ;  /* 0x0001940000047ab9 */ /* 0x000fe20000000a00 */
[----:B------:R-:W-:Y:S01]  /*0940*/  PRMT R8, RZ, 0x7610, R8 ;  /* 0x00007610ff087816 */ /* 0x000fe20000000008 */
[----:B------:R-:W-:Y:S01]  /*0950*/  IMAD.MOV.U32 R41, RZ, RZ, -0x1 ;  /* 0xffffffffff297424 */ /* 0x000fe200078e00ff */
[----:B------:R-:W-:Y:S01]  /*0960*/  ISETP.GE.U32.AND P0, PT, R18, UR4, PT ;  /* 0x0000000412007c0c */ /* 0x000fe2000bf06070 */
[----:B------:R-:W-:Y:S02]  /*0970*/  IMAD.MOV.U32 R40, RZ, RZ, -0x1 ;  /* 0xffffffffff287424 */ /* 0x000fe400078e00ff */
[----:B------:R-:W-:Y:S01]  /*0980*/  IMAD.MOV.U32 R29, RZ, RZ, -0x1 ;  /* 0xffffffffff1d7424 */ /* 0x000fe200078e00ff */
[----:B------:R-:W-:-:S13]  /*0990*/  ISETP.GE.U32.AND.EX P0, PT, R19, UR5, PT, P0 ;  /* 0x0000000513007c0c */ /* 0x000fda000bf06100 */
[----:B------:R-:W-:Y:S05]  /*09a0*/  @P0 BRA `(.L_x_8) ;  /* 0x0000000400240947 */ /* 0x000fea0003800000 */
[----:B------:R-:W0:Y:S01]  /*09b0*/  LDC.64 R14, c[0x0][0x628] ;  /* 0x00018a00ff0e7b82 */ /* 0x000e220000000a00 */
[----:B------:R-:W-:Y:S02]  /*09c0*/  IMAD.MOV.U32 R2, RZ, RZ, R18 ;  /* 0x000000ffff027224 */ /* 0x000fe400078e0012 */
[----:B------:R-:W-:-:S05]  /*09d0*/  IMAD.MOV.U32 R3, RZ, RZ, R19 ;  /* 0x000000ffff037224 */ /* 0x000fca00078e0013 */
[----:B------:R-:W1:Y:S08]  /*09e0*/  LDC R12, c[0x0][0x630] ;  /* 0x00018c00ff0c7b82 */ /* 0x000e700000000800 */
[----:B------:R-:W2:Y:S01]  /*09f0*/  LDC.64 R20, c[0x0][0x620] ;  /* 0x00018800ff147b82 */ /* 0x000ea20000000a00 */
[----:B0-----:R-:W-:-:S04]  /*0a00*/  ISETP.NE.U32.AND P0, PT, R14, RZ, PT ;  /* 0x000000ff0e00720c */ /* 0x001fc80003f05070 */
[----:B------:R-:W-:-:S13]  /*0a10*/  ISETP.NE.AND.EX P0, PT, R15, RZ, PT, P0 ;  /* 0x000000ff0f00720c */ /* 0x000fda0003f05300 */
[----:B-12---:R-:W-:Y:S05]  /*0a20*/  @!P0 BRA `(.L_x_9) ;  /* 0x0000000000288947 */ /* 0x006fea0003800000 */
[----:B------:R-:W0:Y:S02]  /*0a30*/  LDC R11, c[0x0][0x634] ;  /* 0x00018d00ff0b7b82 */ /* 0x000e240000000800 */
[----:B0-----:R-:W-:-:S05]  /*0a40*/  IADD3 R11, P0, R18, R11, RZ ;  /* 0x0000000b120b7210 */ /* 0x001fca0007f1e0ff */
[----:B------:R-:W-:-:S04]  /*0a50*/  IMAD.X R13, RZ, RZ, R19, P0 ;  /* 0x000000ffff0d7224 */ /* 0x000fc800000e0613 */
[----:B------:R-:W-:-:S04]  /*0a60*/  IMAD.WIDE.U32 R2, R13, R14, RZ ;  /* 0x0000000e0d027225 */ /* 0x000fc800078e00ff */
[----:B------:R-:W-:-:S04]  /*0a70*/  IMAD.WIDE.U32 R8, P0, R11, R15, R2 ;  /* 0x0000000f0b087225 */ /* 0x000fc80007800002 */
[----:B------:R-:W-:-:S04]  /*0a80*/  IMAD.WIDE.U32 R2, R11, R14, RZ ;  /* 0x0000000e0b027225 */ /* 0x000fc800078e00ff */
[----:B------:R-:W-:Y:S01]  /*0a90*/  IMAD.X R11, RZ, RZ, RZ, P0 ;  /* 0x000000ffff0b7224 */ /* 0x000fe200000e06ff */
[----:B------:R-:W-:Y:S01]  /*0aa0*/  IADD3 RZ, P0, R3, R8, RZ ;  /* 0x0000000803ff7210 */ /* 0x000fe20007f1e0ff */
[----:B------:R-:W-:-:S04]  /*0ab0*/  IMAD.MOV.U32 R10, RZ, RZ, R9 ;  /* 0x000000ffff0a7224 */ /* 0x000fc800078e0009 */
[----:B------:R-:W-:-:S08]  /*0ac0*/  IMAD.WIDE.U32.X R2, R13, R15, R10, P0 ;  /* 0x0000000f0d027225 */ /* 0x000fd000000e040a */
.L_x_9:
[----:B------:R-:W0:Y:S01]  /*0ad0*/  LDC.64 R14, c[0x0][0x640] ;  /* 0x00019000ff0e7b82 */ /* 0x000e220000000a00 */
[--C-:B------:R-:W-:Y:S01]  /*0ae0*/  SHF.R.U64 R29, R2, R12, R3.reuse ;  /* 0x0000000c021d7219 */ /* 0x100fe20000001203 */
[----:B------:R-:W-:Y:S01]  /*0af0*/  IMAD R27, R7, R24, R4 ;  /* 0x00000018071b7224 */ /* 0x000fe200078e0204 */
[----:B------:R-:W-:Y:S02]  /*0b00*/  SHF.R.U32.HI R2, RZ, R12, R3 ;  /* 0x0000000cff027219 */ /* 0x000fe40000011603 */
[----:B------:R-:W-:-:S03]  /*0b10*/  IADD3 R5, P0, RZ, -R29, RZ ;  /* 0x8000001dff057210 */ /* 0x000fc60007f1e0ff */
[----:B------:R-:W1:Y:S02]  /*0b20*/  LDC R10, c[0x0][0x618] ;  /* 0x00018600ff0a7b82 */ /* 0x000e640000000800 */
[----:B------:R-:W-:-:S04]  /*0b30*/  IMAD.X R3, RZ, RZ, ~R2, P0 ;  /* 0x000000ffff037224 */ /* 0x000fc800000e0e02 */
[-C--:B------:R-:W-:Y:S02]  /*0b40*/  IMAD R8, R3, R20.reuse, RZ ;  /* 0x0000001403087224 */ /* 0x080fe400078e02ff */
[----:B------:R-:W2:Y:S01]  /*0b50*/  LDC R9, c[0x0][0x608] ;  /* 0x00018200ff097b82 */ /* 0x000ea20000000800 */
[----:B------:R-:W-:-:S04]  /*0b60*/  IMAD.WIDE.U32 R2, R5, R20, R18 ;  /* 0x0000001405027225 */ /* 0x000fc800078e0012 */
[----:B------:R-:W-:Y:S02]  /*0b70*/  IMAD R5, R5, R21, R8 ;  /* 0x0000001505057224 */ /* 0x000fe400078e0208 */
[----:B------:R-:W-:Y:S01]  /*0b80*/  IMAD.MOV.U32 R21, RZ, RZ, 0x1 ;  /* 0x00000001ff157424 */ /* 0x000fe200078e00ff */
[----:B------:R-:W3:Y:S01]  /*0b90*/  LDC R12, c[0x0][0x658] ;  /* 0x00019600ff0c7b82 */ /* 0x000ee20000000800 */
[----:B------:R-:W-:Y:S01]  /*0ba0*/  IMAD.IADD R3, R3, 0x1, R5 ;  /* 0x0000000103037824 */ /* 0x000fe200078e0205 */
[----:B0-----:R-:W-:Y:S01]  /*0bb0*/  ISETP.NE.U32.AND P0, PT, R14, RZ, PT ;  /* 0x000000ff0e00720c */ /* 0x001fe20003f05070 */
[----:B------:R-:W-:-:S03]  /*0bc0*/  IMAD.MOV.U32 R5, RZ, RZ, -0x1 ;  /* 0xffffffffff057424 */ /* 0x000fc600078e00ff */
[----:B------:R-:W-:Y:S02]  /*0bd0*/  ISETP.NE.AND.EX P0, PT, R15, RZ, PT, P0 ;  /* 0x000000ff0f00720c */ /* 0x000fe40003f05300 */
[----:B------:R-:W0:Y:S01]  /*0be0*/  LDC R41, c[0x0][0x600] ;  /* 0x00018000ff297b82 */ /* 0x000e220000000800 */
[-CC-:B-1----:R-:W-:Y:S02]  /*0bf0*/  SHF.R.U64 R13, R2, R10.reuse, R3.reuse ;  /* 0x0000000a020d7219 */ /* 0x182fe40000001203 */
[----:B------:R-:W-:-:S05]  /*0c00*/  SHF.R.U32.HI R2, RZ, R10, R3 ;  /* 0x0000000aff027219 */ /* 0x000fca0000011603 */
[----:B------:R-:W1:Y:S01]  /*0c10*/  LDC R20, c[0x0][0x648] ;  /* 0x00019200ff147b82 */ /* 0x000e620000000800 */
[-CC-:B--2---:R-:W-:Y:S02]  /*0c20*/  SHF.R.U64 R10, R13, R9.reuse, R2.reuse ;  /* 0x000000090d0a7219 */ /* 0x184fe40000001202 */
[----:B------:R-:W-:-:S05]  /*0c30*/  SHF.R.U32.HI R3, RZ, R9, R2 ;  /* 0x00000009ff037219 */ /* 0x000fca0000011602 */
[----:B------:R-:W2:Y:S01]  /*0c40*/  LDC R26, c[0x0][0x638] ;  /* 0x00018e00ff1a7b82 */ /* 0x000ea20000000800 */
[-C--:B---3--:R-:W-:Y:S02]  /*0c50*/  SHF.L.U32 R2, R5, R12.reuse, RZ ;  /* 0x0000000c05027219 */ /* 0x088fe400000006ff */
[--C-:B------:R-:W-:Y:S02]  /*0c60*/  SHF.R.U64 R24, R10, R12, R3.reuse ;  /* 0x0000000c0a187219 */ /* 0x100fe40000001203 */
[----:B------:R-:W-:Y:S02]  /*0c70*/  LOP3.LUT R7, RZ, R2, RZ, 0x33, !PT ;  /* 0x00000002ff077212 */ /* 0x000fe400078e33ff */
[----:B------:R-:W-:Y:S01]  /*0c80*/  SHF.R.U32.HI R3, RZ, R12, R3 ;  /* 0x0000000cff037219 */ /* 0x000fe20000011603 */
[----:B------:R-:W3:Y:S01]  /*0c90*/  LDC R25, c[0x0][0x610] ;  /* 0x00018400ff197b82 */ /* 0x000ee20000000800 */
[----:B------:R-:W-:Y:S01]  /*0ca0*/  IMAD.MOV.U32 R2, RZ, RZ, R24 ;  /* 0x000000ffff027224 */ /* 0x000fe200078e0018 */
[----:B------:R-:W-:Y:S06]  /*0cb0*/  @!P0 BRA `(.L_x_10) ;  /* 0x0000000000288947 */ /* 0x000fec0003800000 */
[----:B------:R-:W4:Y:S02]  /*0cc0*/  LDC R9, c[0x0][0x64c] ;  /* 0x00019300ff097b82 */ /* 0x000f240000000800 */
[----:B----4-:R-:W-:-:S05]  /*0cd0*/  IADD3 R9, P0, R24, R9, RZ ;  /* 0x0000000918097210 */ /* 0x010fca0007f1e0ff */
        /* <DEDUP_REMOVED lines=8> */
.L_x_10:
[----:B-1----:R-:W-:Y:S01]  /*0d60*/  SHF.R.U64 R3, R2, R20, R3 ;  /* 0x0000001402037219 */ /* 0x002fe20000001203 */
[----:B0-----:R-:W-:Y:S01]  /*0d70*/  VIADD R4, R41, 0xffffffff ;  /* 0xffffffff29047836 */ /* 0x001fe20000000000 */
[----:B------:R-:W-:Y:S01]  /*0d80*/  SHF.L.U32 R2, R21, R12, RZ ;  /* 0x0000000c15027219 */ /* 0x000fe200000006ff */
[----:B------:R-:W-:Y:S01]  /*0d90*/  IMAD.MOV.U32 R8, RZ, RZ, 0x1 ;  /* 0x00000001ff087424 */ /* 0x000fe200078e00ff */
[----:B------:R-:W-:Y:S01]  /*0da0*/  LOP3.LUT R7, R10, R7, RZ, 0xc0, !PT ;  /* 0x000000070a077212 */ /* 0x000fe200078ec0ff */
[----:B------:R-:W-:Y:S01]  /*0db0*/  IMAD.MOV R5, RZ, RZ, -R3 ;  /* 0x000000ffff057224 */ /* 0x000fe200078e0a03 */
[----:B------:R-:W-:Y:S02]  /*0dc0*/  SEL R6, R6, R27, !P1 ;  /* 0x0000001b06067207 */ /* 0x000fe40004800000 */
[----:B------:R-:W-:Y:S01]  /*0dd0*/  LOP3.LUT R4, R13, R4, RZ, 0xc0, !PT ;  /* 0x000000040d047212 */ /* 0x000fe200078ec0ff */
[----:B------:R-:W-:Y:S02]  /*0de0*/  IMAD R7, R2, R3, R7 ;  /* 0x0000000302077224 */ /* 0x000fe400078e0207 */
[----:B--2---:R-:W-:-:S02]  /*0df0*/  IMAD R2, R5, R26, R24 ;  /* 0x0000001a05027224 */ /* 0x004fc400078e0218 */
[----:B---3--:R-:W-:Y:S02]  /*0e00*/  IMAD R6, R7, R25, R6 ;  /* 0x0000001907067224 */ /* 0x008fe400078e0206 */
[----:B------:R-:W-:-:S05]  /*0e10*/  IMAD R41, R2, R41, R4 ;  /* 0x0000002902297224 */ /* 0x000fca00078e0204 */
[----:B------:R-:W-:Y:S02]  /*0e20*/  SEL R40, R41, R6, !P1 ;  /* 0x0000000629287207 */ /* 0x000fe40004800000 */
[----:B------:R-:W-:-:S07]  /*0e30*/  SEL R41, R6, R41, !P1 ;  /* 0x0000002906297207 */ /* 0x000fce0004800000 */
.L_x_8:
[----:B------:R-:W-:-:S08]  /*0e40*/  NOP ;  /* 0x0000000000007918 */ /* 0x000fd00000000000 */
[----:B------:R-:W0:Y:S02]  /*0e50*/  USETMAXREG.TRY_ALLOC.CTAPOOL UP0, 0xe8 ;  /* 0x000000e8000079c8 */ /* 0x000e240008000600 */
[----:B0-----:R-:W-:-:S13]  /*0e60*/  PLOP3.LUT P0, PT, PT, PT, UP0, 0x80, 0x0 ;  /* 0x000000000000781c */ /* 0x001fda0003f0f008 */
[----:B------:R-:W-:Y:S05]  /*0e70*/  @!P0 BRA `(.L_x_8) ;  /* 0xfffffffc00f08947 */ /* 0x000fea000383ffff */
[----:B------:R-:W-:Y:S01]  /*0e80*/  ULDC.64 UR4, c[0x0][0x598] ;  /* 0x0001660000047ab9 */ /* 0x000fe20000000a00 */
[----:B------:R-:W-:Y:S01]  /*0e90*/  ULDC.64 UR36, c[0x0][0x208] ;  /* 0x0000820000247ab9 */ /* 0x000fe20000000a00 */
[----:B------:R-:W-:-:S04]  /*0ea0*/  ISETP.NE.U32.AND P0, PT, RZ, UR4, PT ;  /* 0x00000004ff007c0c */ /* 0x000fc8000bf05070 */
[----:B------:R-:W-:-:S13]  /*0eb0*/  ISETP.NE.AND.EX P0, PT, RZ, UR5, PT, P0 ;  /* 0x00000005ff007c0c */ /* 0x000fda000bf05300 */
[----:B------:R-:W-:Y:S05]  /*0ec0*/  @!P0 BRA `(.L_x_11) ;  /* 0x00000000001c8947 */ /* 0x000fea0003800000 */
[----:B------:R-:W0:Y:S02]  /*0ed0*/  LDC.64 R2, c[0x0][0x598] ;  /* 0x00016600ff027b82 */ /* 0x000e240000000a00 */
[----:B0-----:R-:W2:Y:S02]  /*0ee0*/  LDG.E.64 R2, desc[UR36][R2.64] ;  /* 0x0000002402027981 */ /* 0x001ea4000c1e1b00 */
[----:B--2---:R-:W-:-:S04]  /*0ef0*/  ISETP.NE.U32.AND P0, PT, R2, RZ, PT ;  /* 0x000000ff0200720c */ /* 0x004fc80003f05070 */
[----:B------:R-:W-:-:S13]  /*0f00*/  ISETP.NE.AND.EX P0, PT, R3, RZ, PT, P0 ;  /* 0x000000ff0300720c */ /* 0x000fda0003f05300 */
[----:B------:R-:W-:Y:S05]  /*0f10*/  @!P0 BRA `(.L_x_11) ;  /* 0x0000000000088947 */ /* 0x000fea0003800000 */
[----:B------:R0:W5:Y:S01]  /*0f20*/  LD.E R36, desc[UR36][R2.64] ;  /* 0x0000002402247980 */ /* 0x000162000c101900 */
[----:B------:R-:W-:Y:S05]  /*0f30*/  BRA `(.L_x_12) ;  /* 0x0000000000247947 */ /* 0x000fea0003800000 */
.L_x_11:
[----:B------:R-:W-:Y:S02]  /*0f40*/  ULDC.64 UR4, c[0x0][0x588] ;  /* 0x0001620000047ab9 */ /* 0x000fe40000000a00 */
[----:B------:R-:W-:-:S04]  /*0f50*/  ISETP.NE.U32.AND P0, PT, RZ, UR4, PT ;  /* 0x00000004ff007c0c */ /* 0x000fc8000bf05070 */
[----:B------:R-:W-:-:S13]  /*0f60*/  ISETP.NE.AND.EX P0, PT, RZ, UR5, PT, P0 ;  /* 0x00000005ff007c0c */ /* 0x000fda000bf05300 */
[----:B------:R-:W-:Y:S05]  /*0f70*/  @!P0 BRA `(.L_x_13) ;  /* 0x00000000000c8947 */ /* 0x000fea0003800000 */
[----:B------:R-:W0:Y:S02]  /*0f80*/  LDC.64 R36, c[0x0][0x588] ;  /* 0x00016200ff247b82 */ /* 0x000e240000000a00 */
[----:B0-----:R1:W5:Y:S01]  /*0f90*/  LDG.E R36, desc[UR36][R36.64] ;  /* 0x0000002424247981 */ /* 0x001362000c1e1900 */
[----:B------:R-:W-:Y:S05]  /*0fa0*/  BRA `(.L_x_12) ;  /* 0x0000000000087947 */ /* 0x000fea0003800000 */
.L_x_13:
[----:B------:R-:W-:Y:S02]  /*0fb0*/  ULDC UR4, c[0x0][0x580] ;  /* 0x0001600000047ab9 */ /* 0x000fe40000000800 */
[----:B------:R-:W-:-:S07]  /*0fc0*/  IMAD.U32 R36, RZ, RZ, UR4 ;  /* 0x00000004ff247e24 */ /* 0x000fce000f8e00ff */
.L_x_12:
[----:B------:R-:W-:Y:S02]  /*0fd0*/  ULDC.64 UR4, c[0x0][0x5a0] ;  /* 0x0001680000047ab9 */ /* 0x000fe40000000a00 */
[----:B------:R-:W-:-:S04]  /*0fe0*/  ISETP.NE.U32.AND P0, PT, RZ, UR4, PT ;  /* 0x00000004ff007c0c */ /* 0x000fc8000bf05070 */
[----:B------:R-:W-:-:S13]  /*0ff0*/  ISETP.NE.AND.EX P0, PT, RZ, UR5, PT, P0 ;  /* 0x00000005ff007c0c */ /* 0x000fda000bf05300 */
[----:B------:R-:W-:Y:S05]  /*1000*/  @!P0 BRA `(.L_x_14) ;  /* 0x00000000001c8947 */ /* 0x000fea0003800000 */
[----:B0-----:R-:W0:Y:S02]  /*1010*/  LDC.64 R2, c[0x0][0x5a0] ;  /* 0x00016800ff027b82 */ /* 0x001e240000000a00 */
[----:B0-----:R-:W2:Y:S02]  /*1020*/  LDG.E.64 R2, desc[UR36][R2.64] ;  /* 0x0000002402027981 */ /* 0x001ea4000c1e1b00 */
[----:B--2---:R-:W-:-:S04]  /*1030*/  ISETP.NE.U32.AND P0, PT, R2, RZ, PT ;  /* 0x000000ff0200720c */ /* 0x004fc80003f05070 */
[----:B------:R-:W-:-:S13]  /*1040*/  ISETP.NE.AND.EX P0, PT, R3, RZ, PT, P0 ;  /* 0x000000ff0300720c */ /* 0x000fda0003f05300 */
[----:B------:R-:W-:Y:S05]  /*1050*/  @!P0 BRA `(.L_x_14) ;  /* 0x0000000000088947 */ /* 0x000fea0003800000 */
[----:B-1----:R0:W5:Y:S01]  /*1060*/  LD.E R37, desc[UR36][R2.64] ;  /* 0x0000002402257980 */ /* 0x002162000c101900 */
[----:B------:R-:W-:Y:S05]  /*1070*/  BRA `(.L_x_15) ;  /* 0x0000000000247947 */ /* 0x000fea0003800000 */
.L_x_14:
[----:B------:R-:W-:Y:S02]  /*1080*/  ULDC.64 UR4, c[0x0][0x590] ;  /* 0x0001640000047ab9 */ /* 0x000fe40000000a00 */
[----:B------:R-:W-:-:S04]  /*1090*/  ISETP.NE.U32.AND P0, PT, RZ, UR4, PT ;  /* 0x00000004ff007c0c */ /* 0x000fc8000bf05070 */
[----:B------:R-:W-:-:S13]  /*10a0*/  ISETP.NE.AND.EX P0, PT, RZ, UR5, PT, P0 ;  /* 0x00000005ff007c0c */ /* 0x000fda000bf05300 */
[----:B------:R-:W-:Y:S05]  /*10b0*/  @!P0 BRA `(.L_x_16) ;  /* 0x00000000000c8947 */ /* 0x000fea0003800000 */
[----:B0-----:R-:W1:Y:S02]  /*10c0*/  LDC.64 R2, c[0x0][0x590] ;  /* 0x00016400ff027b82 */ /* 0x001e640000000a00 */
[----:B-1----:R1:W5:Y:S01]  /*10d0*/  LDG.E R37, desc[UR36][R2.64] ;  /* 0x0000002402257981 */ /* 0x002362000c1e1900 */
[----:B------:R-:W-:Y:S05]  /*10e0*/  BRA `(.L_x_15) ;  /* 0x0000000000087947 */ /* 0x000fea0003800000 */
.L_x_16:
[----:B------:R-:W-:Y:S02]  /*10f0*/  ULDC UR4, c[0x0][0x584] ;  /* 0x0001610000047ab9 */ /* 0x000fe40000000800 */
[----:B-1----:R-:W-:-:S07]  /*1100*/  IMAD.U32 R37, RZ, RZ, UR4 ;  /* 0x00000004ff257e24 */ /* 0x002fce000f8e00ff */
.L_x_15:
[----:B------:R-:W-:-:S13]  /*1110*/  LOP3.LUT P0, RZ, R8, 0xff, RZ, 0xc0, !PT ;  /* 0x000000ff08ff7812 */ /* 0x000fda000780c0ff */
[----:B------:R-:W-:Y:S05]  /*1120*/  @!P0 EXIT ;  /* 0x000000000000894d */ /* 0x000fea0003800000 */
[----:B------:R-:W-:Y:S01]  /*1130*/  LOP3.LUT R38, R38, 0x1, RZ, 0xc0, !PT ;  /* 0x0000000126267812 */ /* 0x000fe200078ec0ff */
[----:B------:R-:W-:Y:S01]  /*1140*/  ULDC UR4, c[0x0][0x28c] ;  /* 0x0000a30000047ab9 */ /* 0x000fe20000000800 */
[----:B------:R-:W-:Y:S01]  /*1150*/  SHF.R.U32.HI R39, RZ, 0x2, R22 ;  /* 0x00000002ff277819 */ /* 0x000fe20000011616 */
[----:B------:R-:W-:Y:S01]  /*1160*/  UIADD3 UR4, UR4, 0xff, URZ ;  /* 0x000000ff04047890 */ /* 0x000fe2000fffe03f */
[----:B------:R-:W-:Y:S01]  /*1170*/  SHF.R.U32.HI R0, RZ, 0x1, R0 ;  /* 0x00000001ff007819 */ /* 0x000fe20000011600 */
[----:B01----:R-:W-:Y:S01]  /*1180*/  IMAD.SHL.U32 R2, R38, 0x40, RZ ;  /* 0x0000004026027824 */ /* 0x003fe200078e00ff */
[----:B------:R-:W-:Y:S01]  /*1190*/  LOP3.LUT R39, R39, 0x7, RZ, 0xc0, !PT ;  /* 0x0000000727277812 */ /* 0x000fe200078ec0ff */
[----:B------:R-:W-:Y:S01]  /*11a0*/  USHF.R.S32.HI UR5, URZ, 0x1f, UR4 ;  /* 0x0000001f3f057899 */ /* 0x000fe20008011404 */
[----:B------:R-:W-:Y:S01]  /*11b0*/  LOP3.LUT R54, R16, 0x1, RZ, 0xfc, !PT ;  /* 0x0000000110367812 */ /* 0x000fe200078efcff */
[----:B------:R-:W-:Y:S01]  /*11c0*/  UMOV UR38, URZ ;  /* 0x0000003f00267c82 */ /* 0x000fe20008000000 */
[----:B------:R-:W-:Y:S01]  /*11d0*/  LOP3.LUT R31, R2, 0x40, R39, 0xe2, !PT ;  /* 0x00000040021f7812 */ /* 0x000fe200078ee227 */
[----:B------:R-:W-:Y:S01]  /*11e0*/  ULEA.HI UR5, UR5, UR4, URZ, 0x8 ;  /* 0x0000000405057291 */ /* 0x000fe2000f8f403f */
[----:B------:R-:W-:-:S02]  /*11f0*/  UMOV UR39, URZ ;  /* 0x0000003f00277c82 */ /* 0x000fc40008000000 */
[----:B------:R-:W-:Y:S01]  /*1200*/  LOP3.LUT R30, R31, 0x30, R0, 0xf8, !PT ;  /* 0x000000301f1e7812 */ /* 0x000fe200078ef800 */
[----:B------:R-:W-:Y:S01]  /*1210*/  IMAD.MOV.U32 R31, RZ, RZ, RZ ;  /* 0x000000ffff1f7224 */ /* 0x000fe200078e00ff */
[----:B------:R-:W-:-:S12]  /*1220*/  USHF.R.S32.HI UR40, URZ, 0x8, UR5 ;  /* 0x000000083f287899 */ /* 0x000fd80008011405 */
.L_x_48:
[----:B------:R-:W-:Y:S01]  /*1230*/  LOP3.LUT R0, R22, 0x80, RZ, 0xc0, !PT ;  /* 0x0000008016007812 */ /* 0x000fe200078ec0ff */
[----:B------:R-:W0:Y:S01]  /*1240*/  S2UR UR7, SR_CgaCtaId ;  /* 0x00000000000779c3 */ /* 0x000e220000008800 */
[----:B------:R-:W-:Y:S02]  /*1250*/  UMOV UR6, 0x400 ;  /* 0x0000040000067882 */ /* 0x000fe40000000000 */
[----:B------:R-:W-:-:S06]  /*1260*/  SHF.R.U32.HI R0, RZ, 0x7, R0 ;  /* 0x00000007ff007819 */ /* 0x000fcc0000011600 */
[----:B-1----:R-:W1:Y:S01]  /*1270*/  SHFL.IDX PT, R0, R0, RZ, 0x1f ;  /* 0x00001fff00007589 */ /* 0x002e6200000e0000 */
[----:B0-----:R-:W-:Y:S01]  /*1280*/  ULEA UR6, UR7, UR6, 0x18 ;  /* 0x0000000607067291 */ /* 0x001fe2000f8ec03f */
[----:B-1----:R-:W-:-:S13]  /*1290*/  R2UR UR4, R0 ;  /* 0x00000000000472ca */ /* 0x002fda00000e0000 */
[----:B------:R-:W-:-:S04]  /*12a0*/  ULEA.HI UR5, UR4, UR4, URZ, 0x1 ;  /* 0x0000000404057291 */ /* 0x000fc8000f8f083f */
[----:B------:R-:W-:-:S04]  /*12b0*/  ULOP3.LUT UR5, UR5, 0x7fffe, URZ, 0xc0, !UPT ;  /* 0x0007fffe05057892 */ /* 0x000fc8000f8ec03f */
[----:B------:R-:W-:-:S03]  /*12c0*/  UIADD3 UR5, UR4, -UR5, URZ ;  /* 0x8000000504057290 */ /* 0x000fc6000fffe03f */
[----:B------:R-:W-:Y:S01]  /*12d0*/  ULDC UR4, c[0x0][0x28c] ;  /* 0x0000a30000047ab9 */ /* 0x000fe20000000800 */
[----:B------:R-:W-:Y:S01]  /*12e0*/  ULEA UR5, UR5, UR6, 0xd ;  /* 0x0000000605057291 */ /* 0x000fe2000f8e683f */
[----:B------:R-:W-:-:S03]  /*12f0*/  ISETP.LT.AND P0, PT, RZ, UR4, PT ;  /* 0x00000004ff007c0c */ /* 0x000fc6000bf01270 */
[----:B------:R-:W-:-:S04]  /*1300*/  UIADD3 UR5, UR5, 0x100, URZ ;  /* 0x0000010005057890 */ /* 0x000fc8000fffe03f */
[----:B------:R-:W-:-:S04]  /*1310*/  USHF.R.U32.HI UR5, URZ, 0x4, UR5 ;  /* 0x000000043f057899 */ /* 0x000fc80008011605 */
[----:B------:R-:W-:-:S04]  /*1320*/  ULOP3.LUT UR5, UR5, 0x3fff, URZ, 0xc0, !UPT ;  /* 0x00003fff05057892 */ /* 0x000fc8000f8ec03f */
[----:B------:R-:W-:Y:S01]  /*1330*/  ULOP3.LUT UR41, UR5, 0x10000, URZ, 0xfc, !UPT ;  /* 0x0001000005297892 */ /* 0x000fe2000f8efc3f */
[----:B--2--5:R-:W-:Y:S11]  /*1340*/  @P0 BRA `(.L_x_17) ;  /* 0x0000000000400947 */ /* 0x024ff60003800000 */
[----:B------:R-:W-:Y:S01]  /*1350*/  MOV R0, 0x0 ;  /* 0x0000000000007802 */ /* 0x000fe20000000f00 */
[----:B------:R-:W-:Y:S01]  /*1360*/  ULDC.64 UR4, c[0x4][0x68] ;  /* 0x01001a0000047ab9 */ /* 0x000fe20000000a00 */
[----:B------:R-:W-:Y:S01]  /*1370*/  ULDC.64 UR6, c[0x4][0x8] ;  /* 0x0100020000067ab9 */ /* 0x000fe20000000a00 */
[----:B------:R-:W-:Y:S01]  /*1380*/  IMAD.U32 R4, RZ, RZ, UR4 ;  /* 0x00000004ff047e24 */ /* 0x000fe2000f8e00ff */
[----:B------:R0:W1:Y:S01]  /*1390*/  LDC.64 R2, c[0x4][R0] ;  /* 0x0100000000027b82 */ /* 0x0000620000000a00 */
[----:B------:R-:W-:Y:S01]  /*13a0*/  IMAD.U32 R5, RZ, RZ, UR5 ;  /* 0x00000005ff057e24 */ /* 0x000fe2000f8e00ff */
[----:B------:R-:W-:Y:S01]  /*13b0*/  ULDC.64 UR4, c[0x4][0x70] ;  /* 0x01001c0000047ab9 */ /* 0x000fe20000000a00 */
[----:B------:R-:W-:Y:S02]  /*13c0*/  IMAD.U32 R10, RZ, RZ, UR6 ;  /* 0x00000006ff0a7e24 */ /* 0x000fe4000f8e00ff */
[----:B------:R-:W-:Y:S02]  /*13d0*/  IMAD.U32 R6, RZ, RZ, UR4 ;  /* 0x00000004ff067e24 */ /* 0x000fe4000f8e00ff */
[----:B------:R-:W-:-:S02]  /*13e0*/  IMAD.U32 R7, RZ, RZ, UR5 ;  /* 0x00000005ff077e24 */ /* 0x000fc4000f8e00ff */
[----:B------:R-:W-:Y:S02]  /*13f0*/  IMAD.U32 R11, RZ, RZ, UR7 ;  /* 0x00000007ff0b7e24 */ /* 0x000fe4000f8e00ff */
[----:B------:R-:W-:Y:S02]  /*1400*/  IMAD.MOV.U32 R8, RZ, RZ, 0x1e1 ;  /* 0x000001e1ff087424 */ /* 0x000fe400078e00ff */
[----:B------:R-:W-:Y:S02]  /*1410*/  IMAD.MOV.U32 R12, RZ, RZ, 0x1 ;  /* 0x00000001ff0c7424 */ /* 0x000fe400078e00ff */
[----:B0-----:R-:W-:-:S07]  /*1420*/  IMAD.MOV.U32 R13, RZ, RZ, RZ ;  /* 0x000000ffff0d7224 */ /* 0x001fce00078e00ff */
[----:B------:R-:W-:-:S07]  /*1430*/  LEPC R20, `(.L_x_17) ;  /* 0x000000001014794e */ /* 0x000fce0000000000 */
[----:B-1---5:R-:W-:Y:S05]  /*1440*/  CALL.ABS.NOINC R2 ;  /* 0x0000000002007343 */ /* 0x022fea0003c00000 */
.L_x_17:
[----:B------:R-:W-:-:S13]  /*1450*/  ISETP.NE.AND P0, PT, R54, 0x3, PT ;  /* 0x000000033600780c */ /* 0x000fda0003f05270 */
[----:B------:R-:W-:Y:S05]  /*1460*/  @!P0 BRA `(.L_x_18) ;  /* 0x0000000000048947 */ /* 0x000fea0003800000 */
[----:B------:R-:W-:Y:S01]  /*1470*/  BPT.TRAP 0x1 ;  /* 0x000000040000795c */ /* 0x000fe20000300000 */
.L_x_18:
[----:B------:R-:W0:Y:S01]  /*1480*/  S2UR UR5, SR_CgaCtaId ;  /* 0x00000000000579c3 */ /* 0x000e220000008800 */
[----:B------:R-:W-:Y:S01]  /*1490*/  UMOV UR4, 0x400 ;  /* 0x0000040000047882 */ /* 0x000fe20000000000 */
[----:B------:R-:W-:Y:S02]  /*14a0*/  IMAD.U32 R0, RZ, RZ, UR38 ;  /* 0x00000026ff007e24 */ /* 0x000fe4000f8e00ff */
[----:B------:R-:W-:-:S03]  /*14b0*/  IMAD.U32 R2, RZ, RZ, UR39 ;  /* 0x00000027ff027e24 */ /* 0x000fc6000f8e00ff */
[----:B------:R-:W-:Y:S01]  /*14c0*/  SHF.L.U32 R0, R0, 0x1f, RZ ;  /* 0x0000001f00007819 */ /* 0x000fe200000006ff */
[----:B0-----:R-:W-:-:S06]  /*14d0*/  ULEA UR4, UR5, UR4, 0x18 ;  /* 0x0000000405047291 */ /* 0x001fcc000f8ec03f */
[----:B------:R-:W-:-:S04]  /*14e0*/  IMAD.U32 R5, RZ, RZ, UR4 ;  /* 0x00000004ff057e24 */ /* 0x000fc8000f8e00ff */
[----:B------:R-:W-:-:S04]  /*14f0*/  IMAD R3, R2, 0x8, R5 ;  /* 0x0000000802037824 */ /* 0x000fc800078e0205 */
[----:B------:R0:W1:Y:S01]  /*1500*/  SYNCS.PHASECHK.TRANS64.TRYWAIT P1, [R3+URZ], R0 ;  /* 0x00000000030075a7 */ /* 0x000062000802017f */
[----:B------:R-:W-:Y:S05]  /*1510*/  @!P0 BRA `(.L_x_19) ;  /* 0x0000000000048947 */ /* 0x000fea0003800000 */
[----:B------:R-:W-:Y:S01]  /*1520*/  BPT.TRAP 0x1 ;  /* 0x000000040000795c */ /* 0x000fe20000300000 */
.L_x_19:
[----:B-1----:R-:W-:Y:S05]  /*1530*/  @P1 BRA `(.L_x_20) ;  /* 0x0000000000081947 */ /* 0x002fea0003800000 */
[----:B------:R-:W1:Y:S02]  /*1540*/  SYNCS.PHASECHK.TRANS64.TRYWAIT P1, [R3+URZ], R0 ;  /* 0x00000000030075a7 */ /* 0x000e64000802017f */
[----:B-1----:R-:W-:Y:S05]  /*1550*/  @!P1 BRA `(.L_x_21) ;  /* 0x0000004c00349947 */ /* 0x002fea0003800000 */
.L_x_20:
[----:B------:R-:W-:-:S04]  /*1560*/  UISETP.LT.AND UP0, UPT, UR40, 0x1, UPT ;  /* 0x000000012800788c */ /* 0x000fc8000bf01270 */
[----:B------:R-:W-:-:S06]  /*1570*/  USEL UR4, UR40, 0x1, UP0 ;  /* 0x0000000128047887 */ /* 0x000fcc0008000000 */
[----:B01----:R-:W-:Y:S01]  /*1580*/  IMAD.U32 R0, RZ, RZ, UR4 ;  /* 0x00000004ff007e24 */ /* 0x003fe2000f8e00ff */
[----:B------:R-:W-:Y:S05]  /*1590*/  WARPSYNC.ALL ;  /* 0x0000000000007948 */ /* 0x000fea0003800000 */
[----:B------:R-:W-:-:S04]  /*15a0*/  IADD3 R0, -R0, UR40, RZ ;  /* 0x0000002800007c10 */ /* 0x000fc8000fffe1ff */
[----:B------:R-:W-:Y:S02]  /*15b0*/  ISETP.GE.AND P1, PT, R0, 0x1, PT ;  /* 0x000000010000780c */ /* 0x000fe40003f26270 */
[----:B------:R-:W-:Y:S01]  /*15c0*/  R2UR UR4, R5 ;  /* 0x00000000050472ca */ /* 0x000fe200000e0000 */
[----:B------:R-:W-:Y:S01]  /*15d0*/  UIMAD UR8, UR39, 0x1800, UR41 ;  /* 0x00001800270878a4 */ /* 0x000fe2000f8e0229 */
[----:B------:R-:W-:Y:S01]  /*15e0*/  WARPGROUP.ARRIVE ;  /* 0x00000000000079c5 */ /* 0x000fe20000000000 */
[----:B------:R-:W-:Y:S01]  /*15f0*/  UMOV UR9, 0x40000040 ;  /* 0x4000004000097882 */ /* 0x000fe20000000000 */
[----:B------:R-:W-:Y:S01]  /*1600*/  UMOV UR11, 0x40000000 ;  /* 0x40000000000b7882 */ /* 0x000fe20000000000 */
[----:B------:R-:W-:Y:S01]  /*1610*/  UIADD3 UR12, UR8, 0x400, URZ ;  /* 0x00000400080c7890 */ /* 0x000fe2000fffe03f */
[----:B------:R-:W-:Y:S01]  /*1620*/  UMOV UR15, UR11 ;  /* 0x0000000b000f7c82 */ /* 0x000fe20008000000 */
[----:B------:R-:W-:Y:S01]  /*1630*/  UMOV UR13, 0x40000040 ;  /* 0x40000040000d7882 */ /* 0x000fe20000000000 */
[----:B------:R-:W-:-:S05]  /*1640*/  UIADD3 UR5, UR8, 0x402, URZ ;  /* 0x0000040208057890 */ /* 0x000fca000fffe03f */
[----:B------:R-:W-:-:S04]  /*1650*/  UIADD3 UR4, UR4, 0x30100, URZ ;  /* 0x0003010004047890 */ /* 0x000fc8000fffe03f */
[----:B------:R-:W-:-:S04]  /*1660*/  USHF.R.U32.HI UR4, URZ, 0x4, UR4 ;  /* 0x000000043f047899 */ /* 0x000fc80008011604 */
[----:B------:R-:W-:-:S04]  /*1670*/  ULOP3.LUT UR4, UR4, 0x3fff, URZ, 0xc0, !UPT ;  /* 0x00003fff04047892 */ /* 0x000fc8000f8ec03f */
[----:B------:R-:W-:-:S04]  /*1680*/  ULOP3.LUT UR4, UR4, 0x10000, URZ, 0xfc, !UPT ;  /* 0x0001000004047892 */ /* 0x000fc8000f8efc3f */
[----:B------:R-:W-:-:S07]  /*1690*/  ULEA UR6, UR39, UR4, 0x8 ;  /* 0x0000000427067291 */ /* 0x000fce000f8e403f */
[----:B------:R-:W-:Y:S02]  /*16a0*/  UMOV UR10, UR6 ;  /* 0x00000006000a7c82 */ /* 0x000fe40008000000 */
[----:B------:R-:W-:Y:S01]  /*16b0*/  HGMMA.64x8x16.F32 R32, gdesc[UR8], RZ, !UPT, gsb0 ;  /* 0x00000000082079f0 */ /* 0x000fe2000c0008ff */
[----:B------:R-:W-:Y:S01]  /*16c0*/  UMOV UR14, UR10 ;  /* 0x0000000a000e7c82 */ /* 0x000fe20008000000 */
[----:B------:R-:W-:Y:S01]  /*16d0*/  UIADD3 UR10, UR6, 0xc6, URZ ;  /* 0x000000c6060a7890 */ /* 0x000fe2000fffe03f */
[----:B------:R-:W-:Y:S01]  /*16e0*/  UMOV UR9, 0x40000040 ;  /* 0x4000004000097882 */ /* 0x000fe20000000000 */
[----:B------:R-:W-:Y:S01]  /*16f0*/  UMOV UR11, 0x40000000 ;  /* 0x40000000000b7882 */ /* 0x000fe20000000000 */
[----:B------:R-:W-:Y:S02]  /*1700*/  WARPGROUP.DEPBAR.LE gsb0, 0x0 ;  /* 0x00008000000079c5 */ /* 0x000fe40000010000 */
[----:B------:R-:W-:-:S06]  /*1710*/  WARPGROUP.ARRIVE ;  /* 0x00000000000079c5 */ /* 0x000fcc0000000000 */
[----:B------:R-:W-:Y:S01]  /*1720*/  HGMMA.64x8x16.F32 R24, gdesc[UR12], RZ, !UPT, gsb0 ;  /* 0x000000000c1879f0 */ /* 0x000fe2000c0008ff */
[----:B------:R-:W-:Y:S02]  /*1730*/  UIADD3 UR12, UR8, 0x2, URZ ;  /* 0x00000002080c7890 */ /* 0x000fe4000fffe03f */
[----:B------:R-:W-:Y:S01]  /*1740*/  UIADD3 UR14, UR6, 0x2, URZ ;  /* 0x00000002060e7890 */ /* 0x000fe2000fffe03f */
[----:B------:R-:W-:Y:S01]  /*1750*/  UMOV UR13, 0x40000040 ;  /* 0x40000040000d7882 */ /* 0x000fe20000000000 */
[----:B------:R-:W-:Y:S01]  /*1760*/  UMOV UR15, 0x40000000 ;  /* 0x40000000000f7882 */ /* 0x000fe20000000000 */
[----:B------:R-:W-:Y:S02]  /*1770*/  WARPGROUP.DEPBAR.LE gsb0, 0x0 ;  /* 0x00008000000079c5 */ /* 0x000fe40000010000 */
[----:B------:R-:W-:-:S06]  /*1780*/  WARPGROUP.ARRIVE ;  /* 0x00000000000079c5 */ /* 0x000fcc0000000000 */
[----:B------:R-:W-:Y:S01]  /*1790*/  HGMMA.64x8x16.F32 R32, gdesc[UR12], R32, gsb0 ;  /* 0x000000000c2079f0 */ /* 0x000fe20008000820 */
[----:B------:R-:W-:Y:S01]  /*17a0*/  UMOV UR12, UR5 ;  /* 0x00000005000c7c82 */ /* 0x000fe20008000000 */
[----:B------:R-:W-:Y:S01]  /*17b0*/  UMOV UR13, 0x40000040 ;  /* 0x40000040000d7882 */ /* 0x000fe20000000000 */
[----:B------:R-:W-:Y:S01]  /*17c0*/  UIADD3 UR5, UR8, 0x404, URZ ;  /* 0x0000040408057890 */ /* 0x000fe2000fffe03f */
[----:B------:R-:W-:Y:S02]  /*17d0*/  WARPGROUP.DEPBAR.LE gsb0, 0x0 ;  /* 0x00008000000079c5 */ /* 0x000fe40000010000 */
[----:B------:R-:W-:-:S06]  /*17e0*/  WARPGROUP.ARRIVE ;  /* 0x00000000000079c5 */ /* 0x000fcc0000000000 */
[----:B------:R-:W-:Y:S01]  /*17f0*/  HGMMA.64x8x16.F32 R24, gdesc[UR12], R24, gsb0 ;  /* 0x000000000c1879f0 */ /* 0x000fe20008000818 */
        /* <DEDUP_REMOVED lines=160> */
[----:B------:R-:W-:Y:S01]  /*2200*/  UIADD3 UR6, UR8, 0x1606, URZ ;  /* 0x0000160608067890 */ /* 0x000fe2000fffe03f */
[----:B------:R-:W-:Y:S02]  /*2210*/  WARPGROUP.DEPBAR.LE gsb0, 0x0 ;  /* 0x00008000000079c5 */ /* 0x000fe40000010000 */
[----:B------:R-:W-:-:S06]  /*2220*/  WARPGROUP.ARRIVE ;  /* 0x00000000000079c5 */ /* 0x000fcc0000000000 */
[----:B------:R-:W-:Y:S01]  /*2230*/  HGMMA.64x8x16.F32 R32, gdesc[UR12], R32, gsb0 ;  /* 0x000000000c2079f0 */ /* 0x000fe20008000820 */
[----:B------:R-:W-:Y:S01]  /*2240*/  UMOV UR12, UR5 ;  /* 0x00000005000c7c82 */ /* 0x000fe20008000000 */
[----:B------:R-:W-:Y:S01]  /*2250*/  UMOV UR13, 0x40000040 ;  /* 0x40000040000d7882 */ /* 0x000fe20000000000 */
[----:B------:R-:W-:-:S07]  /*2260*/  UIADD3 UR5, UR8, 0x1206, URZ ;  /* 0x0000120608057890 */ /* 0x000fce000fffe03f */
[----:B------:R-:W-:Y:S01]  /*2270*/  UMOV UR8, UR5 ;  /* 0x0000000500087c82 */ /* 0x000fe20008000000 */
[----:B------:R-:W-:Y:S02]  /*2280*/  WARPGROUP.DEPBAR.LE gsb0, 0x0 ;  /* 0x00008000000079c5 */ /* 0x000fe40000010000 */
[----:B------:R-:W-:-:S06]  /*2290*/  WARPGROUP.ARRIVE ;  /* 0x00000000000079c5 */ /* 0x000fcc0000000000 */
[----:B------:R-:W-:Y:S03]  /*22a0*/  HGMMA.64x8x16.F32 R24, gdesc[UR12], R24, gsb0 ;  /* 0x000000000c1879f0 */ /* 0x000fe60008000818 */
[----:B------:R-:W-:Y:S02]  /*22b0*/  WARPGROUP.DEPBAR.LE gsb0, 0x0 ;  /* 0x00008000000079c5 */ /* 0x000fe40000010000 */
[----:B------:R-:W-:-:S06]  /*22c0*/  WARPGROUP.ARRIVE ;  /* 0x00000000000079c5 */ /* 0x000fcc0000000000 */
[----:B------:R-:W-:Y:S01]  /*22d0*/  HGMMA.64x8x16.F32 R32, gdesc[UR8], R32, gsb0 ;  /* 0x00000000082079f0 */ /* 0x000fe20008000820 */
[----:B------:R-:W-:Y:S01]  /*22e0*/  UMOV UR8, UR6 ;  /* 0x0000000600087c82 */ /* 0x000fe20008000000 */
[----:B------:R-:W-:Y:S01]  /*22f0*/  UMOV UR9, 0x40000040 ;  /* 0x4000004000097882 */ /* 0x000fe20000000000 */
[----:B------:R-:W-:Y:S02]  /*2300*/  WARPGROUP.DEPBAR.LE gsb0, 0x0 ;  /* 0x00008000000079c5 */ /* 0x000fe40000010000 */
[----:B------:R-:W-:-:S06]  /*2310*/  WARPGROUP.ARRIVE ;  /* 0x00000000000079c5 */ /* 0x000fcc0000000000 */
[----:B------:R-:W-:Y:S03]  /*2320*/  HGMMA.64x8x16.F32 R24, gdesc[UR8], R24, gsb0 ;  /* 0x00000000081879f0 */ /* 0x000fe60008000818 */
[----:B------:R-:W-:Y:S02]  /*2330*/  WARPGROUP.DEPBAR.LE gsb0, 0x0 ;  /* 0x00008000000079c5 */ /* 0x000fe40000010000 */
[----:B------:R-:W-:Y:S05]  /*2340*/  @!P1 BRA `(.L_x_22) ;  /* 0x0000000c00f49947 */ /* 0x000fea0003800000 */
[----:B------:R-:W-:Y:S02]  /*2350*/  UIADD3 UR5, UR39, 0x1, URZ ;  /* 0x0000000127057890 */ /* 0x000fe4000fffe03f */
[----:B------:R-:W-:Y:S02]  /*2360*/  IMAD.U32 R2, RZ, RZ, UR39 ;  /* 0x00000027ff027e24 */ /* 0x000fe4000f8e00ff */
[----:B------:R-:W-:-:S04]  /*2370*/  UISETP.NE.AND UP0, UPT, UR5, 0x2, UPT ;  /* 0x000000020500788c */ /* 0x000fc8000bf05270 */
[----:B------:R-:W-:Y:S02]  /*2380*/  USEL UR6, URZ, 0x1, UP0 ;  /* 0x000000013f067887 */ /* 0x000fe40008000000 */
[----:B------:R-:W-:Y:S02]  /*2390*/  USEL UR5, UR5, URZ, UP0 ;  /* 0x0000003f05057287 */ /* 0x000fe40008000000 */
[----:B------:R-:W-:-:S06]  /*23a0*/  ULOP3.LUT UR6, UR38, UR6, URZ, 0x3c, !UPT ;  /* 0x0000000626067292 */ /* 0x000fcc000f8e3c3f */
[----:B------:R-:W-:-:S07]  /*23b0*/  IMAD.U32 R6, RZ, RZ, UR6 ;  /* 0x00000006ff067e24 */ /* 0x000fce000f8e00ff */
.L_x_29:
[----:B------:R-:W-:Y:S05]  /*23c0*/  @!P0 BRA `(.L_x_23) ;  /* 0x0000000000048947 */ /* 0x000fea0003800000 */
[----:B------:R-:W-:Y:S01]  /*23d0*/  BPT.TRAP 0x1 ;  /* 0x000000040000795c */ /* 0x000fe20000300000 */
.L_x_23:
[----:B------:R-:W0:Y:S01]  /*23e0*/  S2UR UR7, SR_CgaCtaId ;  /* 0x00000000000779c3 */ /* 0x000e220000008800 */
[----:B------:R-:W-:Y:S01]  /*23f0*/  UMOV UR6, 0x400 ;  /* 0x0000040000067882 */ /* 0x000fe20000000000 */
[----:B------:R-:W-:Y:S01]  /*2400*/  IMAD.U32 R4, RZ, RZ, UR5 ;  /* 0x00000005ff047e24 */ /* 0x000fe2000f8e00ff */
[----:B------:R-:W-:Y:S01]  /*2410*/  SHF.L.U32 R3, R6, 0x1f, RZ ;  /* 0x0000001f06037819 */ /* 0x000fe200000006ff */
[----:B0-----:R-:W-:-:S06]  /*2420*/  ULEA UR6, UR7, UR6, 0x18 ;  /* 0x0000000607067291 */ /* 0x001fcc000f8ec03f */
[----:B------:R-:W-:-:S04]  /*2430*/  IMAD.U32 R5, RZ, RZ, UR6 ;  /* 0x00000006ff057e24 */ /* 0x000fc8000f8e00ff */
[----:B------:R-:W-:-:S04]  /*2440*/  IMAD R4, R4, 0x8, R5 ;  /* 0x0000000804047824 */ /* 0x000fc800078e0205 */
[----:B------:R0:W1:Y:S01]  /*2450*/  SYNCS.PHASECHK.TRANS64.TRYWAIT P1, [R4+URZ], R3 ;  /* 0x00000003040075a7 */ /* 0x000062000802017f */
[----:B------:R-:W-:Y:S05]  /*2460*/  @!P0 BRA `(.L_x_24) ;  /* 0x0000000000048947 */ /* 0x000fea0003800000 */
[----:B------:R-:W-:Y:S01]  /*2470*/  BPT.TRAP 0x1 ;  /* 0x000000040000795c */ /* 0x000fe20000300000 */
.L_x_24:
[----:B-1----:R-:W-:Y:S05]  /*2480*/  @P1 BRA `(.L_x_25) ;  /* 0x0000000000081947 */ /* 0x002fea0003800000 */
[----:B------:R-:W1:Y:S02]  /*2490*/  SYNCS.PHASECHK.TRANS64.TRYWAIT P1, [R4+URZ], R3 ;  /* 0x00000003040075a7 */ /* 0x000e64000802017f */
[----:B-1----:R-:W-:Y:S05]  /*24a0*/  @!P1 BRA `(.L_x_26) ;  /* 0x0000003c00749947 */ /* 0x002fea0003800000 */
.L_x_25:
[----:B------:R-:W-:Y:S01]  /*24b0*/  ULEA UR8, UR5, UR4, 0x8 ;  /* 0x0000000405087291 */ /* 0x000fe2000f8e403f */
[----:B------:R-:W-:Y:S01]  /*24c0*/  WARPGROUP.ARRIVE ;  /* 0x00000000000079c5 */ /* 0x000fe20000000000 */
[----:B------:R-:W-:Y:S01]  /*24d0*/  UIMAD UR6, UR5, 0x1800, UR41 ;  /* 0x00001800050678a4 */ /* 0x000fe2000f8e0229 */
[----:B------:R-:W-:Y:S01]  /*24e0*/  UMOV UR15, 0x40000000 ;  /* 0x40000000000f7882 */ /* 0x000fe20000000000 */
[----:B------:R-:W-:Y:S02]  /*24f0*/  UMOV UR13, 0x40000040 ;  /* 0x40000040000d7882 */ /* 0x000fe40000000000 */
[----:B------:R-:W-:Y:S01]  /*2500*/  UIADD3 UR7, UR6, 0x400, URZ ;  /* 0x0000040006077890 */ /* 0x000fe2000fffe03f */
[----:B------:R-:W-:Y:S02]  /*2510*/  UMOV UR14, UR8 ;  /* 0x00000008000e7c82 */ /* 0x000fe40008000000 */
[----:B------:R-:W-:Y:S01]  /*2520*/  UMOV UR12, UR6 ;  /* 0x00000006000c7c82 */ /* 0x000fe20008000000 */
[----:B------:R-:W-:Y:S01]  /*2530*/  UIADD3 UR10, UR8, 0xc6, URZ ;  /* 0x000000c6080a7890 */ /* 0x000fe2000fffe03f */
[----:B------:R-:W-:Y:S01]  /*2540*/  HGMMA.64x8x16.F32 R32, gdesc[UR12], R32, gsb0 ;  /* 0x000000000c2079f0 */ /* 0x000fe20008000820 */
[----:B------:R-:W-:Y:S01]  /*2550*/  UMOV UR13, 0x40000040 ;  /* 0x40000040000d7882 */ /* 0x000fe20000000000 */
[----:B------:R-:W-:Y:S01]  /*2560*/  UMOV UR12, UR7 ;  /* 0x00000007000c7c82 */ /* 0x000fe20008000000 */
[----:B------:R-:W-:Y:S01]  /*2570*/  UIADD3 UR7, UR6, 0x402, URZ ;  /* 0x0000040206077890 */ /* 0x000fe2000fffe03f */
[----:B------:R-:W-:Y:S01]  /*2580*/  UMOV UR11, 0x40000000 ;  /* 0x40000000000b7882 */ /* 0x000fe20000000000 */
[----:B------:R-:W-:Y:S01]  /*2590*/  UMOV UR9, 0x40000040 ;  /* 0x4000004000097882 */ /* 0x000fe20000000000 */
[----:B------:R-:W-:-:S02]  /*25a0*/  WARPGROUP.DEPBAR.LE gsb0, 0x0 ;  /* 0x00008000000079c5 */ /* 0x000fc40000010000 */
        /* <DEDUP_REMOVED lines=175> */
[----:B------:R-:W-:Y:S02]  /*30a0*/  UIADD3 UR8, UR6, 0x1206, URZ ;  /* 0x0000120606087890 */ /* 0x000fe4000fffe03f */
[----:B------:R-:W-:Y:S01]  /*30b0*/  UIADD3 UR6, UR6, 0x1606, URZ ;  /* 0x0000160606067890 */ /* 0x000fe2000fffe03f */
        /* <DEDUP_REMOVED lines=18> */
[----:B------:R-:W-:Y:S01]  /*31e0*/  BPT.TRAP 0x1 ;  /* 0x000000040000795c */ /* 0x000fe20000300000 */
.L_x_27:
[----:B------:R-:W-:-:S13]  /*31f0*/  ISETP.NE.AND P1, PT, R28, RZ, PT ;  /* 0x000000ff1c00720c */ /* 0x000fda0003f25270 */
[----:B01----:R-:W-:-:S04]  /*3200*/  @P1 IMAD R3, R2, 0x8, R5 ;  /* 0x0000000802031824 */ /* 0x003fc800078e0205 */
[----:B------:R-:W-:-:S05]  /*3210*/  @P1 VIADD R4, R3, 0x10 ;  /* 0x0000001003041836 */ /* 0x000fca0000000000 */
[----:B------:R-:W-:-:S04]  /*3220*/  @P1 PRMT R4, R23, 0x654, R4 ;  /* 0x0000065417041816 */ /* 0x000fc80000000004 */
[----:B------:R0:W-:Y:S01]  /*3230*/  @P1 SYNCS.ARRIVE.TRANS64.RED.A1T0 RZ, [R4+URZ], RZ ;  /* 0x000000ff04ff19a7 */ /* 0x0001e2000810043f */
[----:B------:R-:W-:-:S13]  /*3240*/  ISETP.GT.U32.AND P1, PT, R16, 0x1, PT ;  /* 0x000000011000780c */ /* 0x000fda0003f24070 */
[----:B0-----:R-:W-:Y:S05]  /*3250*/  @P1 BRA `(.L_x_28) ;  /* 0x0000000000041947 */ /* 0x001fea0003800000 */
[----:B------:R-:W-:Y:S01]  /*3260*/  BPT.TRAP 0x1 ;  /* 0x000000040000795c */ /* 0x000fe20000300000 */
.L_x_28:
[----:B------:R-:W-:Y:S01]  /*3270*/  UIADD3 UR5, UR5, 0x1, URZ ;  /* 0x0000000105057890 */ /* 0x000fe2000fffe03f */
[----:B------:R-:W-:Y:S01]  /*3280*/  ISETP.GT.AND P2, PT, R0, 0x1, PT ;  /* 0x000000010000780c */ /* 0x000fe20003f44270 */
[----:B------:R-:W-:Y:S02]  /*3290*/  VIADD R2, R2, 0x1 ;  /* 0x0000000102027836 */ /* 0x000fe40000000000 */
[----:B------:R-:W-:Y:S01]  /*32a0*/  UISETP.NE.AND UP0, UPT, UR5, 0x2, UPT ;  /* 0x000000020500788c */ /* 0x000fe2000bf05270 */
[----:B------:R-:W-:Y:S02]  /*32b0*/  VIADD R0, R0, 0xffffffff ;  /* 0xffffffff00007836 */ /* 0x000fe40000000000 */
[C---:B------:R-:W-:Y:S01]  /*32c0*/  ISETP.NE.AND P1, PT, R2.reuse, 0x2, PT ;  /* 0x000000020200780c */ /* 0x040fe20003f25270 */
[----:B------:R-:W-:Y:S02]  /*32d0*/  USEL UR6, URZ, 0x1, UP0 ;  /* 0x000000013f067887 */ /* 0x000fe40008000000 */
[----:B------:R-:W-:Y:S01]  /*32e0*/  USEL UR5, UR5, URZ, UP0 ;  /* 0x0000003f05057287 */ /* 0x000fe20008000000 */
[----:B------:R-:W-:-:S03]  /*32f0*/  SEL R2, R2, RZ, P1 ;  /* 0x000000ff02027207 */ /* 0x000fc60000800000 */
[----:B------:R-:W-:Y:S01]  /*3300*/  LOP3.LUT R6, R6, UR6, RZ, 0x3c, !PT ;  /* 0x0000000606067c12 */ /* 0x000fe2000f8e3cff */
[----:B------:R-:W-:Y:S07]  /*3310*/  @P2 BRA `(.L_x_29) ;  /* 0xfffffff000282947 */ /* 0x000fee000383ffff */
.L_x_22:
[----:B------:R-:W0:Y:S02]  /*3320*/  LDC R0, c[0x0][0x28c] ;  /* 0x0000a300ff007b82 */ /* 0x000e240000000800 */
[----:B0-----:R-:W-:-:S13]  /*3330*/  ISETP.GE.AND P1, PT, R0, 0x1, PT ;  /* 0x000000010000780c */ /* 0x001fda0003f26270 */
[----:B------:R-:W-:Y:S05]  /*3340*/  @!P1 BRA `(.L_x_30) ;  /* 0x0000000000409947 */ /* 0x000fea0003800000 */
[----:B------:R-:W-:Y:S05]  /*3350*/  @!P0 BRA `(.L_x_31) ;  /* 0x0000000000048947 */ /* 0x000fea0003800000 */
[----:B------:R-:W-:Y:S01]  /*3360*/  BPT.TRAP 0x1 ;  /* 0x000000040000795c */ /* 0x000fe20000300000 */
.L_x_31:
[----:B------:R-:W-:Y:S01]  /*3370*/  ISETP.NE.AND P0, PT, R28, RZ, PT ;  /* 0x000000ff1c00720c */ /* 0x000fe20003f05270 */
[----:B------:R-:W-:-:S12]  /*3380*/  UISETP.LT.AND UP1, UPT, UR40, 0x1, UPT ;  /* 0x000000012800788c */ /* 0x000fd8000bf21270 */
[----:B------:R-:W-:-:S05]  /*3390*/  VOTEU.ANY UP0, P0 ;  /* 0x00000000003f7886 */ /* 0x000fca0000000100 */
[----:B------:R-:W-:-:S04]  /*33a0*/  @UP0 USEL UR4, UR40, 0x1, UP1 ;  /* 0x0000000128040887 */ /* 0x000fc80008800000 */
[----:B------:R-:W-:-:S06]  /*33b0*/  @UP0 UIADD3 UR4, UR39, UR40, -UR4 ;  /* 0x0000002827040290 */ /* 0x000fcc000fffe804 */
[----:B------:R-:W-:-:S04]  /*33c0*/  IMAD.U32 R0, RZ, RZ, UR4 ;  /* 0x00000004ff007e24 */ /* 0x000fc8000f8e00ff */
[----:B------:R-:W-:-:S05]  /*33d0*/  @P0 IMAD.SHL.U32 R0, R0, 0x8, RZ ;  /* 0x0000000800000824 */ /* 0x000fca00078e00ff */
[----:B------:R-:W-:-:S04]  /*33e0*/  @P0 LOP3.LUT R0, R0, 0x8, RZ, 0xc0, !PT ;  /* 0x0000000800000812 */ /* 0x000fc800078ec0ff */
[----:B------:R-:W-:-:S04]  /*33f0*/  @P0 IADD3 R0, R5, 0x10, R0 ;  /* 0x0000001005000810 */ /* 0x000fc80007ffe000 */
[----:B------:R-:W-:-:S04]  /*3400*/  @P0 PRMT R0, R23, 0x654, R0 ;  /* 0x0000065417000816 */ /* 0x000fc80000000000 */
[----:B------:R0:W-:Y:S01]  /*3410*/  @P0 SYNCS.ARRIVE.TRANS64.RED.A1T0 RZ, [R0+URZ], RZ ;  /* 0x000000ff00ff09a7 */ /* 0x0001e2000810043f */
[----:B------:R-:W-:-:S13]  /*3420*/  ISETP.GT.U32.AND P0, PT, R16, 0x1, PT ;  /* 0x000000011000780c */ /* 0x000fda0003f04070 */
[----:B0-----:R-:W-:Y:S05]  /*3430*/  @P0 BRA `(.L_x_30) ;  /* 0x0000000000040947 */ /* 0x001fea0003800000 */
[----:B------:R-:W-:Y:S01]  /*3440*/  BPT.TRAP 0x1 ;  /* 0x000000040000795c */ /* 0x000fe20000300000 */
.L_x_30:
[----:B------:R-:W0:Y:S01]  /*3450*/  LDC R2, c[0x0][0x288] ;  /* 0x0000a200ff027b82 */ /* 0x000e220000000800 */
[----:B------:R-:W-:Y:S01]  /*3460*/  LOP3.LUT R0, R22, 0x3, RZ, 0xc0, !PT ;  /* 0x0000000316007812 */ /* 0x000fe200078ec0ff */
[----:B------:R-:W-:Y:S01]  /*3470*/  UIADD3 UR39, UR40, UR39, URZ ;  /* 0x0000002728277290 */ /* 0x000fe2000fffe03f */
[----:B------:R-:W-:Y:S01]  /*3480*/  IMAD.SHL.U32 R9, R40, 0x8, RZ ;  /* 0x0000000828097824 */ /* 0x000fe200078e00ff */
[----:B------:R-:W-:Y:S01]  /*3490*/  ULDC UR8, c[0x0][0x284] ;  /* 0x0000a10000087ab9 */ /* 0x000fe20000000800 */
[----:B------:R-:W-:Y:S01]  /*34a0*/  IMAD R11, R41, 0xc0, RZ ;  /* 0x000000c0290b7824 */ /* 0x000fe200078e02ff */
[----:B------:R-:W-:Y:S01]  /*34b0*/  USHF.R.U32.HI UR4, URZ, 0x1, UR39 ;  /* 0x000000013f047899 */ /* 0x000fe20008011627 */
[----:B------:R-:W-:Y:S01]  /*34c0*/  IMAD.SHL.U32 R4, R22, 0x2, RZ ;  /* 0x0000000216047824 */ /* 0x000fe200078e00ff */
[----:B------:R-:W-:Y:S01]  /*34d0*/  UISETP.GT.U32.AND UP1, UPT, UR39, 0x1, UPT ;  /* 0x000000012700788c */ /* 0x000fe2000bf24070 */
[----:B------:R-:W-:Y:S01]  /*34e0*/  SHF.R.S32.HI R15, RZ, 0x1f, R29 ;  /* 0x0000001fff0f7819 */ /* 0x000fe2000001141d */
[----:B------:R-:W-:-:S02]  /*34f0*/  ULOP3.LUT UR4, UR4, 0x1, URZ, 0xc0, !UPT ;  /* 0x0000000104047892 */ /* 0x000fc4000f8ec03f */
[C---:B------:R-:W-:Y:S01]  /*3500*/  LOP3.LUT R4, R9.reuse, 0x6, R4, 0xf8, !PT ;  /* 0x0000000609047812 */ /* 0x040fe200078ef804 */
[----:B------:R-:W-:Y:S01]  /*3510*/  ULDC.64 UR6, c[0x0][0x5d0] ;  /* 0x0001740000067ab9 */ /* 0x000fe20000000a00 */
[----:B------:R-:W-:Y:S02]  /*3520*/  UISETP.NE.U32.AND UP0, UPT, UR4, 0x1, UPT ;  /* 0x000000010400788c */ /* 0x000fe4000bf05070 */
[----:B------:R-:W-:Y:S01]  /*3530*/  UISETP.LT.U32.AND UP1, UPT, UR40, 0x2, UP1 ;  /* 0x000000022800788c */ /* 0x000fe20008f21070 */
[----:B------:R-:W-:Y:S01]  /*3540*/  SHF.R.S32.HI R5, RZ, 0x1f, R4 ;  /* 0x0000001fff057819 */ /* 0x000fe20000011404 */
[----:B------:R-:W-:Y:S02]  /*3550*/  UISETP.GT.U32.AND UP0, UPT, UR40, 0x1, !UP0 ;  /* 0x000000012800788c */ /* 0x000fe4000c704070 */
[----:B------:R-:W-:Y:S02]  /*3560*/  USEL UR5, URZ, 0x1, !UP1 ;  /* 0x000000013f057887 */ /* 0x000fe4000c800000 */
[----:B------:R-:W-:Y:S01]  /*3570*/  USEL UR4, URZ, 0x1, !UP0 ;  /* 0x000000013f047887 */ /* 0x000fe2000c000000 */
[----:B0-----:R-:W-:Y:S01]  /*3580*/  IMAD R6, R0, -0x2, R2 ;  /* 0xfffffffe00067824 */ /* 0x001fe200078e0202 */
[----:B------:R-:W-:Y:S01]  /*3590*/  LOP3.LUT R0, R22, 0x60, RZ, 0xc0, !PT ;  /* 0x0000006016007812 */ /* 0x000fe200078ec0ff */
[----:B------:R-:W-:Y:S01]  /*35a0*/  ULOP3.LUT UR39, UR39, 0x1, URZ, 0xc0, !UPT ;  /* 0x0000000127277892 */ /* 0x000fe2000f8ec03f */
[----:B------:R-:W-:Y:S01]  /*35b0*/  ISETP.GE.AND P0, PT, R9, R2, PT ;  /* 0x000000020900720c */ /* 0x000fe20003f06270 */
[----:B------:R-:W-:Y:S01]  /*35c0*/  IMAD R2, R15, UR6, RZ ;  /* 0x000000060f027c24 */ /* 0x000fe2000f8e02ff */
[----:B------:R-:W-:Y:S01]  /*35d0*/  SHF.R.U32.HI R0, RZ, 0x1, R0 ;  /* 0x00000001ff007819 */ /* 0x000fe20000011600 */
[----:B------:R-:W-:Y:S01]  /*35e0*/  ULOP3.LUT UR38, UR4, UR38, UR5, 0x96, !UPT ;  /* 0x0000002604267292 */ /* 0x000fe2000f8e9605 */
[----:B------:R-:W-:Y:S01]  /*35f0*/  ISETP.GE.OR P0, PT, R11, UR8, P0 ;  /* 0x000000080b007c0c */ /* 0x000fe20008706670 */
[C---:B------:R-:W-:Y:S01]  /*3600*/  IMAD R13, R29.reuse, UR7, R2 ;  /* 0x000000071d0d7c24 */ /* 0x040fe2000f8e0202 */
[----:B------:R-:W-:Y:S01]  /*3610*/  IADD3 R7, RZ, -R0, -R39 ;  /* 0x80000000ff077210 */ /* 0x000fe20007ffe827 */
[----:B------:R-:W-:-:S04]  /*3620*/  IMAD.WIDE.U32 R2, R29, UR6, R4 ;  /* 0x000000061d027c25 */ /* 0x000fc8000f8e0004 */
[----:B------:R-:W-:Y:S02]  /*3630*/  IMAD R0, R38, -0x40, R7 ;  /* 0xffffffc026007824 */ /* 0x000fe400078e0207 */
[----:B------:R-:W-:Y:S02]  /*3640*/  IMAD.IADD R58, R6, 0x1, -R9 ;  /* 0x00000001063a7824 */ /* 0x000fe400078e0a09 */
[----:B------:R-:W-:Y:S01]  /*3650*/  IMAD.IADD R7, R3, 0x1, R13 ;  /* 0x0000000103077824 */ /* 0x000fe200078e020d */
[----:B------:R-:W-:Y:S01]  /*3660*/  IADD3 R56, -R11, UR8, R0 ;  /* 0x000000080b387c10 */ /* 0x000fe2000fffe100 */
[----:B------:R-:W-:Y:S02]  /*3670*/  IMAD.MOV.U32 R0, RZ, RZ, -0x1 ;  /* 0xffffffffff007424 */ /* 0x000fe400078e00ff */
[----:B------:R-:W-:Y:S01]  /*3680*/  IMAD.MOV.U32 R6, RZ, RZ, R2 ;  /* 0x000000ffff067224 */ /* 0x000fe200078e0002 */
[----:B------:R-:W-:Y:S06]  /*3690*/  @P0 BRA `(.L_x_32) ;  /* 0x0000000c00880947 */ /* 0x000fec0003800000 */
[----:B------:R-:W0:Y:S01]  /*36a0*/  LDC.64 R2, c[0x0][0x5c8] ;  /* 0x00017200ff027b82 */ /* 0x000e220000000a00 */
[----:B-----5:R-:W-:Y:S01]  /*36b0*/  FSETP.NEU.AND P0, PT, R37, RZ, PT ;  /* 0x000000ff2500720b */ /* 0x020fe20003f0d000 */
[----:B------:R-:W-:Y:S01]  /*36c0*/  IMAD.WIDE R10, R41, 0xc0, R30 ;  /* 0x000000c0290a7825 */ /* 0x000fe200078e021e */
[----:B------:R-:W-:Y:S03]  /*36d0*/  BSSY B0, `(.L_x_32) ;  /* 0x00000de000007945 */ /* 0x000fe60003800000 */
[-C--:B0-----:R-:W-:Y:S02]  /*36e0*/  IMAD R8, R11, R2.reuse, RZ ;  /* 0x000000020b087224 */ /* 0x081fe400078e02ff */
[----:B------:R-:W-:-:S04]  /*36f0*/  IMAD.WIDE.U32 R44, R10, R2, R6 ;  /* 0x000000020a2c7225 */ /* 0x000fc800078e0006 */
[----:B------:R-:W-:-:S04]  /*3700*/  IMAD R7, R10, R3, R8 ;  /* 0x000000030a077224 */ /* 0x000fc800078e0208 */
[----:B------:R-:W-:Y:S01]  /*3710*/  IMAD.IADD R47, R45, 0x1, R7 ;  /* 0x000000012d2f7824 */ /* 0x000fe200078e0207 */
[----:B------:R-:W-:Y:S06]  /*3720*/  @!P0 BRA `(.L_x_33) ;  /* 0x0000000800948947 */ /* 0x000fec0003800000 */
[----:B------:R-:W0:Y:S01]  /*3730*/  LDC.64 R8, c[0x0][0x5b8] ;  /* 0x00016e00ff087b82 */ /* 0x000e220000000a00 */
[----:B------:R-:W-:Y:S01]  /*3740*/  ISETP.GT.AND P1, PT, R56, RZ, PT ;  /* 0x000000ff3800720c */ /* 0x000fe20003f24270 */
[----:B------:R-:W-:-:S03]  /*3750*/  ULDC.64 UR4, c[0x0][0x5c0] ;  /* 0x0001700000047ab9 */ /* 0x000fc60000000a00 */
[----:B------:R-:W-:-:S03]  /*3760*/  ISETP.GT.AND P2, PT, R58, RZ, P1 ;  /* 0x000000ff3a00720c */ /* 0x000fc60000f44270 */
[----:B------:R-:W1:Y:S08]  /*3770*/  LDC.64 R12, c[0x0][0x5b0] ;  /* 0x00016c00ff0c7b82 */ /* 0x000e700000000a00 */
[----:B------:R-:W2:Y:S01]  /*3780*/  LDC.64 R6, c[0x0][0x5a8] ;  /* 0x00016a00ff067b82 */ /* 0x000ea20000000a00 */
[-C--:B0-----:R-:W-:Y:S02]  /*3790*/  IMAD R14, R15, R8.reuse, RZ ;  /* 0x000000080f0e7224 */ /* 0x081fe400078e02ff */
[----:B------:R-:W-:-:S04]  /*37a0*/  IMAD.WIDE.U32 R48, R29, R8, R4 ;  /* 0x000000081d307225 */ /* 0x000fc800078e0004 */
[----:B------:R-:W-:Y:S02]  /*37b0*/  IMAD R55, R29, R9, R14 ;  /* 0x000000091d377224 */ /* 0x000fe400078e020e */
[-C--:B-1----:R-:W-:Y:S02]  /*37c0*/  IMAD R9, R11, R12.reuse, RZ ;  /* 0x0000000c0b097224 */ /* 0x082fe400078e02ff */
[----:B------:R-:W-:Y:S02]  /*37d0*/  IMAD.IADD R21, R49, 0x1, R55 ;  /* 0x0000000131157824 */ /* 0x000fe400078e0237 */
[----:B------:R-:W-:Y:S02]  /*37e0*/  IMAD.MOV.U32 R20, RZ, RZ, R48 ;  /* 0x000000ffff147224 */ /* 0x000fe400078e0030 */
[C---:B------:R-:W-:Y:S02]  /*37f0*/  IMAD R57, R10.reuse, R13, R9 ;  /* 0x0000000d0a397224 */ /* 0x040fe400078e0209 */
[----:B------:R-:W-:-:S04]  /*3800*/  IMAD.WIDE.U32 R14, R10, R12, R20 ;  /* 0x0000000c0a0e7225 */ /* 0x000fc800078e0014 */
[----:B------:R-:W-:Y:S01]  /*3810*/  IMAD.IADD R9, R15, 0x1, R57 ;  /* 0x000000010f097824 */ /* 0x000fe200078e0239 */
[----:B--2---:R-:W-:-:S04]  /*3820*/  LEA R40, P0, R14, R6, 0x1 ;  /* 0x000000060e287211 */ /* 0x004fc800078008ff */
[----:B------:R-:W-:-:S05]  /*3830*/  LEA.HI.X R41, R14, R7, R9, 0x1, P0 ;  /* 0x000000070e297211 */ /* 0x000fca00000f0c09 */
[----:B------:R-:W2:Y:S01]  /*3840*/  @P2 LDG.E.LTC128B.U16 R9, desc[UR36][R40.64] ;  /* 0x0000002428092981 */ /* 0x000ea2000c1e1520 */
[----:B------:R-:W-:Y:S01]  /*3850*/  IMAD.WIDE.U32 R42, R10, R12, R4 ;  /* 0x0000000c0a2a7225 */ /* 0x000fe200078e0004 */
[----:B------:R-:W-:Y:S01]  /*3860*/  ISETP.GT.AND P1, PT, R58, 0x1, P1 ;  /* 0x000000013a00780c */ /* 0x000fe20000f24270 */
[----:B------:R-:W-:Y:S02]  /*3870*/  BSSY B1, `(.L_x_34) ;  /* 0x0000012000017945 */ /* 0x000fe40003800000 */
[----:B------:R-:W-:Y:S02]  /*3880*/  IMAD.IADD R43, R57, 0x1, R43 ;  /* 0x00000001392b7824 */ /* 0x000fe400078e022b */
[----:B------:R-:W-:-:S04]  /*3890*/  IMAD.WIDE.U32 R42, R29, R8, R42 ;  /* 0x000000081d2a7225 */ /* 0x000fc800078e002a */
[----:B--2---:R-:W-:-:S05]  /*38a0*/  HADD2.F32 R14, -RZ, R9.H0_H0 ;  /* 0x20000009ff0e7230 */ /* 0x004fca0000004100 */
[----:B------:R-:W-:Y:S01]  /*38b0*/  FMUL R15, R14, R37 ;  /* 0x000000250e0f7220 */ /* 0x000fe20000400000 */
[----:B------:R-:W-:-:S03]  /*38c0*/  LEA R14, P0, R44, UR4, 0x1 ;  /* 0x000000042c0e7c11 */ /* 0x000fc6000f8008ff */
[----:B------:R-:W-:Y:S01]  /*38d0*/  FFMA R32, R32, R36, R15 ;  /* 0x0000002420207223 */ /* 0x000fe2000000000f */
[----:B------:R-:W-:Y:S02]  /*38e0*/  LEA.HI.X R15, R44, UR5, R47, 0x1, P0 ;  /* 0x000000052c0f7c11 */ /* 0x000fe400080f0c2f */
[----:B------:R-:W-:Y:S02]  /*38f0*/  LEA R40, P0, R42, R6, 0x1 ;  /* 0x000000062a287211 */ /* 0x000fe400078008ff */
[----:B------:R-:W-:Y:S01]  /*3900*/  F2FP.F16.F32.PACK_AB R41, RZ, R32 ;  /* 0x00000020ff29723e */ /* 0x000fe200000000ff */
[----:B------:R-:W-:-:S03]  /*3910*/  IMAD.IADD R32, R55, 0x1, R43 ;  /* 0x0000000137207824 */ /* 0x000fc600078e022b */
[----:B------:R-:W-:Y:S02]  /*3920*/  PRMT R43, R41, 0x7610, R43 ;  /* 0x00007610292b7816 */ /* 0x000fe4000000002b */
[----:B------:R-:W-:Y:S01]  /*3930*/  LEA.HI.X R41, R42, R7, R32, 0x1, P0 ;  /* 0x000000072a297211 */ /* 0x000fe200000f0c20 */
[C---:B------:R-:W-:Y:S02]  /*3940*/  IMAD.SHL.U32 R42, R12.reuse, 0x8, RZ ;  /* 0x000000080c2a7824 */ /* 0x040fe400078e00ff */
[----:B------:R0:W-:Y:S02]  /*3950*/  @P2 STG.E.U16 desc[UR36][R14.64], R43 ;  /* 0x0000002b0e002986 */ /* 0x0001e4000c101524 */
[----:B0-----:R-:W-:Y:S01]  /*3960*/  SHF.L.U64.HI R43, R12, 0x3, R13 ;  /* 0x000000030c2b7819 */ /* 0x001fe2000001020d */
[----:B------:R-:W-:Y:S06]  /*3970*/  @!P1 BRA `(.L_x_35) ;  /* 0x0000000000049947 */ /* 0x000fec0003800000 */
[----:B------:R0:W5:Y:S02]  /*3980*/  LDG.E.LTC128B.U16 R9, desc[UR36][R40.64+0x2] ;  /* 0x0000022428097981 */ /* 0x000164000c1e1520 */
.L_x_35:
[----:B------:R-:W-:Y:S05]  /*3990*/  BSYNC B1 ;  /* 0x0000000000017941 */ /* 0x000fea0003800000 */
.L_x_34:
[----:B-----5:R-:W-:Y:S01]  /*39a0*/  HADD2.F32 R32, -RZ, R9.H0_H0 ;  /* 0x20000009ff207230 */ /* 0x020fe20000004100 */
[----:B------:R-:W-:Y:S01]  /*39b0*/  ISETP.GT.AND P0, PT, R56, 0x8, PT ;  /* 0x000000083800780c */ /* 0x000fe20003f04270 */
[----:B------:R-:W-:Y:S01]  /*39c0*/  IMAD.WIDE.U32 R44, R10, R12, R42 ;  /* 0x0000000c0a2c7225 */ /* 0x000fe200078e002a */
[----:B------:R-:W-:Y:S03]  /*39d0*/  BSSY B1, `(.L_x_36) ;  /* 0x000000d000017945 */ /* 0x000fe60003800000 */
[----:B------:R-:W-:Y:S01]  /*39e0*/  FMUL R32, R32, R37 ;  /* 0x0000002520207220 */ /* 0x000fe20000400000 */
[----:B------:R-:W-:Y:S01]  /*39f0*/  ISETP.GT.AND P2, PT, R58, RZ, P0 ;  /* 0x000000ff3a00720c */ /* 0x000fe20000744270 */
[----:B------:R-:W-:Y:S02]  /*3a00*/  IMAD.IADD R47, R57, 0x1, R45 ;  /* 0x00000001392f7824 */ /* 0x000fe400078e022d */
[----:B------:R-:W-:Y:S01]  /*3a10*/  FFMA R32, R33, R36, R32 ;  /* 0x0000002421207223 */ /* 0x000fe20000000020 */
[----:B------:R-:W-:-:S04]  /*3a20*/  IADD3 R33, P3, R48, R44, RZ ;  /* 0x0000002c30217210 */ /* 0x000fc80007f7e0ff */
[----:B0-----:R-:W-:Y:S01]  /*3a30*/  F2FP.F16.F32.PACK_AB R41, RZ, R32 ;  /* 0x00000020ff29723e */ /* 0x001fe200000000ff */
[----:B------:R-:W-:Y:S01]  /*3a40*/  IMAD.X R40, R47, 0x1, R21, P3 ;  /* 0x000000012f287824 */ /* 0x000fe200018e0615 */
[----:B------:R-:W-:-:S03]  /*3a50*/  LEA R32, P3, R33, R6, 0x1 ;  /* 0x0000000621207211 */ /* 0x000fc600078608ff */
[----:B------:R0:W-:Y:S01]  /*3a60*/  @P1 STG.E.U16 desc[UR36][R14.64+0x2], R41 ;  /* 0x000002290e001986 */ /* 0x0001e2000c101524 */
[----:B------:R-:W-:Y:S01]  /*3a70*/  LEA.HI.X R33, R33, R7, R40, 0x1, P3 ;  /* 0x0000000721217211 */ /* 0x000fe200018f0c28 */
[----:B------:R-:W-:Y:S08]  /*3a80*/  @!P2 BRA `(.L_x_37) ;  /* 0x000000000004a947 */ /* 0x000ff00003800000 */
[----:B------:R1:W5:Y:S02]  /*3a90*/  LDG.E.LTC128B.U16 R9, desc[UR36][R32.64] ;  /* 0x0000002420097981 */ /* 0x000364000c1e1520 */
.L_x_37:
[----:B------:R-:W-:Y:S05]  /*3aa0*/  BSYNC B1 ;  /* 0x0000000000017941 */ /* 0x000fea0003800000 */
.L_x_36:
[----:B-----5:R-:W-:Y:S01]  /*3ab0*/  HADD2.F32 R40, -RZ, R9.H0_H0 ;  /* 0x20000009ff287230 */ /* 0x020fe20000004100 */
[----:B-1----:R-:W-:Y:S01]  /*3ac0*/  IADD3 R32, P1, R4, R44, RZ ;  /* 0x0000002c04207210 */ /* 0x002fe20007f3e0ff */
[----:B------:R-:W-:Y:S01]  /*3ad0*/  BSSY B1, `(.L_x_38) ;  /* 0x0000010000017945 */ /* 0x000fe20003800000 */
[----:B------:R-:W-:Y:S02]  /*3ae0*/  ISETP.GT.AND P0, PT, R58, 0x1, P0 ;  /* 0x000000013a00780c */ /* 0x000fe40000704270 */
[----:B0-----:R-:W-:Y:S01]  /*3af0*/  FMUL R41, R40, R37 ;  /* 0x0000002528297220 */ /* 0x001fe20000400000 */
[----:B------:R-:W-:Y:S01]  /*3b00*/  IMAD.X R33, R5, 0x1, R47, P1 ;  /* 0x0000000105217824 */ /* 0x000fe200008e062f */
[----:B------:R-:W-:Y:S02]  /*3b10*/  LEA R14, P1, R2, R14, 0x4 ;  /* 0x0000000e020e7211 */ /* 0x000fe400078220ff */
[----:B------:R-:W-:Y:S01]  /*3b20*/  FFMA R41, R34, R36, R41 ;  /* 0x0000002422297223 */ /* 0x000fe20000000029 */
[----:B------:R-:W-:Y:S01]  /*3b30*/  IMAD.WIDE.U32 R32, R29, R8, R32 ;  /* 0x000000081d207225 */ /* 0x000fe200078e0020 */
[----:B------:R-:W-:-:S03]  /*3b40*/  LEA.HI.X R15, R2, R15, R3, 0x4, P1 ;  /* 0x0000000f020f7211 */ /* 0x000fc600008f2403 */
[----:B------:R-:W-:Y:S01]  /*3b50*/  F2FP.F16.F32.PACK_AB R41, RZ, R41 ;  /* 0x00000029ff29723e */ /* 0x000fe200000000ff */
[----:B------:R-:W-:Y:S01]  /*3b60*/  IMAD.IADD R33, R55, 0x1, R33 ;  /* 0x0000000137217824 */ /* 0x000fe200078e0221 */
[C---:B------:R-:W-:Y:S02]  /*3b70*/  LEA R40, P1, R32.reuse, R6, 0x1 ;  /* 0x0000000620287211 */ /* 0x040fe400078208ff */
[----:B------:R-:W-:Y:S02]  /*3b80*/  PRMT R34, R41, 0x7610, R34 ;  /* 0x0000761029227816 */ /* 0x000fe40000000022 */
[----:B------:R-:W-:-:S03]  /*3b90*/  LEA.HI.X R41, R32, R7, R33, 0x1, P1 ;  /* 0x0000000720297211 */ /* 0x000fc600008f0c21 */
[----:B------:R0:W-:Y:S01]  /*3ba0*/  @P2 STG.E.U16 desc[UR36][R14.64], R34 ;  /* 0x000000220e002986 */ /* 0x0001e2000c101524 */
[----:B------:R-:W-:Y:S05]  /*3bb0*/  @!P0 BRA `(.L_x_39) ;  /* 0x0000000000048947 */ /* 0x000fea0003800000 */
[----:B------:R1:W5:Y:S02]  /*3bc0*/  LDG.E.LTC128B.U16 R9, desc[UR36][R40.64+0x2] ;  /* 0x0000022428097981 */ /* 0x000364000c1e1520 */
.L_x_39:
[----:B------:R-:W-:Y:S05]  /*3bd0*/  BSYNC B1 ;  /* 0x0000000000017941 */ /* 0x000fea0003800000 */
.L_x_38:
[----:B------:R-:W-:Y:S01]  /*3be0*/  IMAD.MOV.U32 R32, RZ, RZ, R44 ;  /* 0x000000ffff207224 */ /* 0x000fe200078e002c */
[----:B------:R-:W-:Y:S01]  /*3bf0*/  ISETP.GT.AND P1, PT, R56, 0x80, PT ;  /* 0x000000803800780c */ /* 0x000fe20003f24270 */
[----:B------:R-:W-:Y:S02]  /*3c00*/  IMAD.MOV.U32 R33, RZ, RZ, R47 ;  /* 0x000000ffff217224 */ /* 0x000fe400078e002f */
[----:B0----5:R-:W-:Y:S01]  /*3c10*/  HADD2.F32 R34, -RZ, R9.H0_H0 ;  /* 0x20000009ff227230 */ /* 0x021fe20000004100 */
[----:B------:R-:W-:Y:S01]  /*3c20*/  ISETP.GT.AND P2, PT, R58, RZ, P1 ;  /* 0x000000ff3a00720c */ /* 0x000fe20000f44270 */
[----:B------:R-:W-:-:S04]  /*3c30*/  IMAD.WIDE.U32 R50, R12, 0x78, R32 ;  /* 0x000000780c327825 */ /* 0x000fc800078e0020 */
[----:B------:R-:W-:Y:S01]  /*3c40*/  FMUL R34, R34, R37 ;  /* 0x0000002522227220 */ /* 0x000fe20000400000 */
[----:B------:R-:W-:Y:S01]  /*3c50*/  IMAD R45, R13, 0x78, RZ ;  /* 0x000000780d2d7824 */ /* 0x000fe200078e02ff */
[----:B------:R-:W-:Y:S01]  /*3c60*/  IADD3 R13, P3, R48, R50, RZ ;  /* 0x00000032300d7210 */ /* 0x000fe20007f7e0ff */
[----:B------:R-:W-:Y:S02]  /*3c70*/  IMAD.MOV.U32 R52, RZ, RZ, R14 ;  /* 0x000000ffff347224 */ /* 0x000fe400078e000e */
[----:B------:R-:W-:Y:S01]  /*3c80*/  FFMA R34, R35, R36, R34 ;  /* 0x0000002423227223 */ /* 0x000fe20000000022 */
[----:B------:R-:W-:Y:S02]  /*3c90*/  IMAD.IADD R61, R51, 0x1, R45 ;  /* 0x00000001333d7824 */ /* 0x000fe400078e022d */
[----:B------:R-:W-:Y:S02]  /*3ca0*/  IMAD.MOV.U32 R53, RZ, RZ, R15 ;  /* 0x000000ffff357224 */ /* 0x000fe400078e000f */
[----:B-1----:R-:W-:Y:S01]  /*3cb0*/  IMAD.X R40, R61, 0x1, R21, P3 ;  /* 0x000000013d287824 */ /* 0x002fe200018e0615 */
[----:B------:R-:W-:-:S02]  /*3cc0*/  LEA R32, P3, R13, R6, 0x1 ;  /* 0x000000060d207211 */ /* 0x000fc400078608ff */
[----:B------:R-:W-:Y:S02]  /*3cd0*/  F2FP.F16.F32.PACK_AB R34, RZ, R34 ;  /* 0x00000022ff22723e */ /* 0x000fe400000000ff */
[----:B------:R-:W-:Y:S02]  /*3ce0*/  LEA.HI.X R33, R13, R7, R40, 0x1, P3 ;  /* 0x000000070d217211 */ /* 0x000fe400018f0c28 */
[----:B------:R-:W-:Y:S02]  /*3cf0*/  PRMT R35, R34, 0x7610, R35 ;  /* 0x0000761022237816 */ /* 0x000fe40000000023 */
[----:B------:R-:W-:-:S03]  /*3d00*/  PRMT R13, R9, 0x7610, R13 ;  /* 0x00007610090d7816 */ /* 0x000fc6000000000d */
[----:B------:R0:W-:Y:S04]  /*3d10*/  @P0 STG.E.U16 desc[UR36][R52.64+0x2], R35 ;  /* 0x0000022334000986 */ /* 0x0001e8000c101524 */
[----:B------:R1:W2:Y:S01]  /*3d20*/  @P2 LDG.E.LTC128B.U16 R13, desc[UR36][R32.64] ;  /* 0x00000024200d2981 */ /* 0x0002a2000c1e1520 */
[----:B------:R-:W-:Y:S01]  /*3d30*/  IMAD R59, R3, 0xf0, RZ ;  /* 0x000000f0033b7824 */ /* 0x000fe200078e02ff */
[----:B------:R-:W-:Y:S01]  /*3d40*/  BSSY B1, `(.L_x_40) ;  /* 0x0000016000017945 */ /* 0x000fe20003800000 */
[----:B0-----:R-:W-:-:S04]  /*3d50*/  IMAD.WIDE.U32 R34, R12, 0x78, R42 ;  /* 0x000000780c227825 */ /* 0x001fc800078e002a */
[----:B------:R-:W-:Y:S02]  /*3d60*/  IMAD.IADD R45, R45, 0x1, R35 ;  /* 0x000000012d2d7824 */ /* 0x000fe400078e0223 */
[----:B------:R-:W-:Y:S02]  /*3d70*/  IMAD.MOV.U32 R44, RZ, RZ, R34 ;  /* 0x000000ffff2c7224 */ /* 0x000fe400078e0022 */
[----:B------:R-:W-:-:S04]  /*3d80*/  IMAD.WIDE.U32 R52, R2, 0xf0, R52 ;  /* 0x000000f002347825 */ /* 0x000fc800078e0034 */
[----:B------:R-:W-:-:S04]  /*3d90*/  IMAD.WIDE.U32 R40, R10, R12, R44 ;  /* 0x0000000c0a287225 */ /* 0x000fc800078e002c */
[----:B-1----:R-:W-:Y:S01]  /*3da0*/  IMAD.IADD R33, R53, 0x1, R59 ;  /* 0x0000000135217824 */ /* 0x002fe200078e023b */
[----:B------:R-:W-:Y:S01]  /*3db0*/  IADD3 R40, P0, R4, R40, RZ ;  /* 0x0000002804287210 */ /* 0x000fe20007f1e0ff */
[----:B------:R-:W-:-:S03]  /*3dc0*/  @P2 IMAD.MOV.U32 R32, RZ, RZ, R52 ;  /* 0x000000ffff202224 */ /* 0x000fc600078e0034 */
[----:B------:R-:W-:Y:S02]  /*3dd0*/  IADD3.X R41, R5, R57, R41, P0, !PT ;  /* 0x0000003905297210 */ /* 0x000fe400007fe429 */
[----:B------:R-:W-:Y:S01]  /*3de0*/  ISETP.GT.AND P0, PT, R58, 0x1, P1 ;  /* 0x000000013a00780c */ /* 0x000fe20000f04270 */
[----:B------:R-:W-:-:S04]  /*3df0*/  IMAD.WIDE.U32 R40, R29, R8, R40 ;  /* 0x000000081d287225 */ /* 0x000fc800078e0028 */
[----:B--2---:R-:W-:-:S05]  /*3e00*/  HADD2.F32 R46, -RZ, R13.H0_H0 ;  /* 0x2000000dff2e7230 */ /* 0x004fca0000004100 */
[----:B------:R-:W-:Y:S01]  /*3e10*/  FMUL R9, R46, R37 ;  /* 0x000000252e097220 */ /* 0x000fe20000400000 */
[----:B------:R-:W-:-:S03]  /*3e20*/  LEA R46, P1, R40, R6, 0x1 ;  /* 0x00000006282e7211 */ /* 0x000fc600078208ff */
[----:B------:R-:W-:-:S05]  /*3e30*/  FFMA R9, R24, R36, R9 ;  /* 0x0000002418097223 */ /* 0x000fca0000000009 */
[----:B------:R-:W-:Y:S01]  /*3e40*/  F2FP.F16.F32.PACK_AB R24, RZ, R9 ;  /* 0x00000009ff18723e */ /* 0x000fe200000000ff */
[----:B------:R-:W-:-:S04]  /*3e50*/  IMAD.IADD R9, R55, 0x1, R41 ;  /* 0x0000000137097824 */ /* 0x000fc800078e0229 */
[----:B------:R0:W-:Y:S01]  /*3e60*/  @P2 STG.E.U16 desc[UR36][R32.64], R24 ;  /* 0x0000001820002986 */ /* 0x0001e2000c101524 */
[----:B------:R-:W-:Y:S01]  /*3e70*/  LEA.HI.X R47, R40, R7, R9, 0x1, P1 ;  /* 0x00000007282f7211 */ /* 0x000fe200008f0c09 */
[----:B------:R-:W-:Y:S06]  /*3e80*/  @!P0 BRA `(.L_x_41) ;  /* 0x0000000000048947 */ /* 0x000fec0003800000 */
[----:B------:R1:W5:Y:S02]  /*3e90*/  LDG.E.LTC128B.U16 R13, desc[UR36][R46.64+0x2] ;  /* 0x000002242e0d7981 */ /* 0x000364000c1e1520 */
.L_x_41:
[----:B------:R-:W-:Y:S05]  /*3ea0*/  BSYNC B1 ;  /* 0x0000000000017941 */ /* 0x000fea0003800000 */
.L_x_40:
[----:B-----5:R-:W-:Y:S01]  /*3eb0*/  HADD2.F32 R20, -RZ, R13.H0_H0 ;  /* 0x2000000dff147230 */ /* 0x020fe20000004100 */
[----:B------:R-:W-:Y:S02]  /*3ec0*/  ISETP.GT.AND P1, PT, R56, 0x88, PT ;  /* 0x000000883800780c */ /* 0x000fe40003f24270 */
[----:B------:R-:W-:Y:S02]  /*3ed0*/  IADD3 R48, P3, P4, R48, R50, R42 ;  /* 0x0000003230307210 */ /* 0x000fe40007c7e02a */
[----:B------:R-:W-:Y:S01]  /*3ee0*/  FMUL R20, R20, R37 ;  /* 0x0000002514147220 */ /* 0x000fe20000400000 */
[----:B------:R-:W-:Y:S02]  /*3ef0*/  ISETP.GT.AND P2, PT, R58, RZ, P1 ;  /* 0x000000ff3a00720c */ /* 0x000fe40000f44270 */
[----:B------:R-:W-:Y:S01]  /*3f00*/  IADD3.X R9, R21, R61, R43, P3, P4 ;  /* 0x0000003d15097210 */ /* 0x000fe20001fe842b */
[----:B------:R-:W-:Y:S01]  /*3f10*/  FFMA R20, R25, R36, R20 ;  /* 0x0000002419147223 */ /* 0x000fe20000000014 */
[----:B0-----:R-:W-:Y:S01]  /*3f20*/  LEA R24, P3, R48, R6, 0x1 ;  /* 0x0000000630187211 */ /* 0x001fe200078608ff */
[----:B------:R-:W-:-:S03]  /*3f30*/  IMAD.IADD R21, R59, 0x1, R53 ;  /* 0x000000013b157824 */ /* 0x000fc600078e0235 */
[----:B------:R-:W-:Y:S02]  /*3f40*/  F2FP.F16.F32.PACK_AB R20, RZ, R20 ;  /* 0x00000014ff14723e */ /* 0x000fe400000000ff */
[----:B------:R-:W-:Y:S02]  /*3f50*/  LEA.HI.X R25, R48, R7, R9, 0x1, P3 ;  /* 0x0000000730197211 */ /* 0x000fe400018f0c09 */
[----:B------:R-:W-:Y:S01]  /*3f60*/  PRMT R11, R20, 0x7610, R11 ;  /* 0x00007610140b7816 */ /* 0x000fe2000000000b */
[----:B------:R-:W-:-:S05]  /*3f70*/  @P0 IMAD.MOV.U32 R20, RZ, RZ, R52 ;  /* 0x000000ffff140224 */ /* 0x000fca00078e0034 */
[----:B------:R0:W-:Y:S04]  /*3f80*/  @P0 STG.E.U16 desc[UR36][R20.64+0x2], R11 ;  /* 0x0000020b14000986 */ /* 0x0001e8000c101524 */
[----:B------:R-:W2:Y:S01]  /*3f90*/  @P2 LDG.E.LTC128B.U16 R13, desc[UR36][R24.64] ;  /* 0x00000024180d2981 */ /* 0x000ea2000c1e1520 */
[----:B------:R-:W-:Y:S01]  /*3fa0*/  IADD3 R34, P0, R42, R34, RZ ;  /* 0x000000222a227210 */ /* 0x000fe20007f1e0ff */
[----:B------:R-:W-:Y:S01]  /*3fb0*/  BSSY B1, `(.L_x_42) ;  /* 0x0000015000017945 */ /* 0x000fe20003800000 */
[----:B------:R-:W-:Y:S02]  /*3fc0*/  SHF.L.U64.HI R3, R2, 0x8, R3 ;  /* 0x0000000802037819 */ /* 0x000fe40000010203 */
[----:B------:R-:W-:Y:S01]  /*3fd0*/  ISETP.GT.AND P1, PT, R58, 0x1, P1 ;  /* 0x000000013a00780c */ /* 0x000fe20000f24270 */
[----:B------:R-:W-:Y:S01]  /*3fe0*/  IMAD.X R35, R45, 0x1, R43, P0 ;  /* 0x000000012d237824 */ /* 0x000fe200000e062b */
[----:B------:R-:W-:Y:S01]  /*3ff0*/  LEA R2, P0, R2, R14, 0x8 ;  /* 0x0000000e02027211 */ /* 0x000fe200078040ff */
[----:B0-----:R-:W-:-:S04]  /*4000*/  IMAD.WIDE.U32 R10, R10, R12, R34 ;  /* 0x0000000c0a0a7225 */ /* 0x001fc800078e0022 */
[----:B------:R-:W-:Y:S01]  /*4010*/  IMAD.X R3, R3, 0x1, R15, P0 ;  /* 0x0000000103037824 */ /* 0x000fe200000e060f */
[----:B------:R-:W-:-:S04]  /*4020*/  IADD3 R4, P3, R4, R10, RZ ;  /* 0x0000000a04047210 */ /* 0x000fc80007f7e0ff */
[----:B------:R-:W-:Y:S01]  /*4030*/  IADD3.X R5, R5, R57, R11, P3, !PT ;  /* 0x0000003905057210 */ /* 0x000fe20001ffe40b */
[----:B--2---:R-:W-:-:S05]  /*4040*/  HADD2.F32 R32, -RZ, R13.H0_H0 ;  /* 0x2000000dff207230 */ /* 0x004fca0000004100 */
[----:B------:R-:W-:-:S04]  /*4050*/  FMUL R9, R32, R37 ;  /* 0x0000002520097220 */ /* 0x000fc80000400000 */
[----:B------:R-:W-:-:S05]  /*4060*/  FFMA R9, R26, R36, R9 ;  /* 0x000000241a097223 */ /* 0x000fca0000000009 */
[----:B------:R-:W-:-:S04]  /*4070*/  F2FP.F16.F32.PACK_AB R9, RZ, R9 ;  /* 0x00000009ff09723e */ /* 0x000fc800000000ff */
[----:B------:R-:W-:Y:S01]  /*4080*/  PRMT R10, R9, 0x7610, R10 ;  /* 0x00007610090a7816 */ /* 0x000fe2000000000a */
[----:B------:R-:W-:-:S04]  /*4090*/  IMAD.WIDE.U32 R8, R29, R8, R4 ;  /* 0x000000081d087225 */ /* 0x000fc800078e0004 */
[----:B------:R0:W-:Y:S01]  /*40a0*/  @P2 STG.E.U16 desc[UR36][R2.64], R10 ;  /* 0x0000000a02002986 */ /* 0x0001e2000c101524 */
[----:B------:R-:W-:Y:S01]  /*40b0*/  IMAD.IADD R4, R55, 0x1, R9 ;  /* 0x0000000137047824 */ /* 0x000fe200078e0209 */
[----:B------:R-:W-:-:S04]  /*40c0*/  LEA R6, P0, R8, R6, 0x1 ;  /* 0x0000000608067211 */ /* 0x000fc800078008ff */
[----:B------:R-:W-:Y:S01]  /*40d0*/  LEA.HI.X R7, R8, R7, R4, 0x1, P0 ;  /* 0x0000000708077211 */ /* 0x000fe200000f0c04 */
[----:B------:R-:W-:Y:S08]  /*40e0*/  @!P1 BRA `(.L_x_43) ;  /* 0x0000000000049947 */ /* 0x000ff00003800000 */
[----:B------:R2:W5:Y:S02]  /*40f0*/  LDG.E.LTC128B.U16 R13, desc[UR36][R6.64+0x2] ;  /* 0x00000224060d7981 */ /* 0x000564000c1e1520 */
.L_x_43:
[----:B------:R-:W-:Y:S05]  /*4100*/  BSYNC B1 ;  /* 0x0000000000017941 */ /* 0x000fea0003800000 */
.L_x_42:
[----:B------:R-:W-:Y:S05]  /*4110*/  @!P1 BRA `(.L_x_44) ;  /* 0x0000000000e49947 */ /* 0x000fea0003800000 */
[----:B-----5:R-:W-:-:S05]  /*4120*/  HADD2.F32 R4, -RZ, R13.H0_H0 ;  /* 0x2000000dff047230 */ /* 0x020fca0000004100 */
[----:B------:R-:W-:-:S04]  /*4130*/  FMUL R4, R4, R37 ;  /* 0x0000002504047220 */ /* 0x000fc80000400000 */
[----:B------:R-:W-:-:S05]  /*4140*/  FFMA R4, R27, R36, R4 ;  /* 0x000000241b047223 */ /* 0x000fca0000000004 */
[----:B------:R-:W-:-:S05]  /*4150*/  F2FP.F16.F32.PACK_AB R4, RZ, R4 ;  /* 0x00000004ff04723e */ /* 0x000fca00000000ff */
[----:B------:R3:W-:Y:S01]  /*4160*/  STG.E.U16 desc[UR36][R2.64+0x2], R4 ;  /* 0x0000020402007986 */ /* 0x0007e2000c101524 */
[----:B------:R-:W-:Y:S05]  /*4170*/  BRA `(.L_x_44) ;  /* 0x0000000000cc7947 */ /* 0x000fea0003800000 */
.L_x_33:
[----:B------:R-:W-:Y:S01]  /*4180*/  ISETP.GT.AND P3, PT, R56, RZ, PT ;  /* 0x000000ff3800720c */ /* 0x000fe20003f64270 */
[----:B------:R-:W-:Y:S01]  /*4190*/  ULDC.64 UR4, c[0x0][0x5c0] ;  /* 0x0001700000047ab9 */ /* 0x000fe20000000a00 */
[-C--:B------:R-:W-:Y:S01]  /*41a0*/  FMUL R32, R32, R36.reuse ;  /* 0x0000002420207220 */ /* 0x080fe20000400000 */
[----:B------:R-:W-:Y:S01]  /*41b0*/  LEA R4, P5, R44, UR4, 0x1 ;  /* 0x000000042c047c11 */ /* 0x000fe2000f8a08ff */
[-C--:B------:R-:W-:Y:S01]  /*41c0*/  FMUL R33, R33, R36.reuse ;  /* 0x0000002421217220 */ /* 0x080fe20000400000 */
[----:B------:R-:W-:Y:S01]  /*41d0*/  ISETP.GT.AND P4, PT, R58, RZ, P3 ;  /* 0x000000ff3a00720c */ /* 0x000fe20001f84270 */
[----:B------:R-:W-:Y:S01]  /*41e0*/  FMUL R34, R34, R36 ;  /* 0x0000002422227220 */ /* 0x000fe20000400000 */
[----:B------:R-:W-:Y:S01]  /*41f0*/  F2FP.F16.F32.PACK_AB R32, RZ, R32 ;  /* 0x00000020ff20723e */ /* 0x000fe200000000ff */
[-C--:B------:R-:W-:Y:S01]  /*4200*/  FMUL R35, R35, R36.reuse ;  /* 0x0000002423237220 */ /* 0x080fe20000400000 */
[----:B------:R-:W-:Y:S01]  /*4210*/  LEA.HI.X R5, R44, UR5, R47, 0x1, P5 ;  /* 0x000000052c057c11 */ /* 0x000fe2000a8f0c2f */
[-C--:B------:R-:W-:Y:S01]  /*4220*/  FMUL R24, R24, R36.reuse ;  /* 0x0000002418187220 */ /* 0x080fe20000400000 */
[----:B------:R-:W-:Y:S01]  /*4230*/  ISETP.GT.AND P3, PT, R58, 0x1, P3 ;  /* 0x000000013a00780c */ /* 0x000fe20001f64270 */
[----:B------:R-:W-:Y:S01]  /*4240*/  IMAD R11, R3, 0xf0, RZ ;  /* 0x000000f0030b7824 */ /* 0x000fe200078e02ff */
[----:B------:R-:W-:Y:S01]  /*4250*/  ISETP.GT.AND P1, PT, R56, 0x8, PT ;  /* 0x000000083800780c */ /* 0x000fe20003f24270 */
[-C--:B------:R-:W-:Y:S01]  /*4260*/  FMUL R25, R25, R36.reuse ;  /* 0x0000002419197220 */ /* 0x080fe20000400000 */
[----:B------:R-:W-:Y:S01]  /*4270*/  F2FP.F16.F32.PACK_AB R33, RZ, R33 ;  /* 0x00000021ff21723e */ /* 0x000fe200000000ff */
[----:B------:R-:W-:Y:S01]  /*4280*/  FMUL R26, R26, R36 ;  /* 0x000000241a1a7220 */ /* 0x000fe20000400000 */
[----:B------:R-:W-:Y:S01]  /*4290*/  LEA R6, P5, R2, R4, 0x4 ;  /* 0x0000000402067211 */ /* 0x000fe200078a20ff */
[----:B------:R-:W-:Y:S01]  /*42a0*/  @P4 STG.E.U16 desc[UR36][R4.64], R32 ;  /* 0x0000002004004986 */ /* 0x000fe2000c101524 */
[----:B------:R-:W-:Y:S01]  /*42b0*/  ISETP.GT.AND P4, PT, R58, RZ, P1 ;  /* 0x000000ff3a00720c */ /* 0x000fe20000f84270 */
[----:B------:R-:W-:Y:S01]  /*42c0*/  FMUL R27, R27, R36 ;  /* 0x000000241b1b7220 */ /* 0x000fe20000400000 */
[----:B------:R-:W-:-:S02]  /*42d0*/  ISETP.GT.AND P2, PT, R56, 0x80, PT ;  /* 0x000000803800780c */ /* 0x000fc40003f44270 */
[----:B------:R-:W-:Y:S01]  /*42e0*/  F2FP.F16.F32.PACK_AB R34, RZ, R34 ;  /* 0x00000022ff22723e */ /* 0x000fe200000000ff */
[----:B------:R0:W-:Y:S01]  /*42f0*/  @P3 STG.E.U16 desc[UR36][R4.64+0x2], R33 ;  /* 0x0000022104003986 */ /* 0x0001e2000c101524 */
[----:B------:R-:W-:Y:S02]  /*4300*/  LEA.HI.X R7, R2, R5, R3, 0x4, P5 ;  /* 0x0000000502077211 */ /* 0x000fe400028f2403 */
[----:B------:R-:W-:Y:S02]  /*4310*/  ISETP.GT.AND P3, PT, R58, RZ, P2 ;  /* 0x000000ff3a00720c */ /* 0x000fe40001764270 */
[----:B------:R-:W-:Y:S02]  /*4320*/  ISETP.GT.AND P0, PT, R56, 0x88, PT ;  /* 0x000000883800780c */ /* 0x000fe40003f04270 */
[C---:B------:R-:W-:Y:S01]  /*4330*/  ISETP.GT.AND P1, PT, R58.reuse, 0x1, P1 ;  /* 0x000000013a00780c */ /* 0x040fe20000f24270 */
[----:B------:R-:W-:Y:S01]  /*4340*/  @P4 STG.E.U16 desc[UR36][R6.64], R34 ;  /* 0x0000002206004986 */ /* 0x000fe2000c101524 */
[----:B------:R-:W-:-:S02]  /*4350*/  ISETP.GT.AND P4, PT, R58, RZ, P0 ;  /* 0x000000ff3a00720c */ /* 0x000fc40000784270 */
[----:B------:R-:W-:Y:S01]  /*4360*/  ISETP.GT.AND P0, PT, R58, 0x1, P0 ;  /* 0x000000013a00780c */ /* 0x000fe20000704270 */
[----:B0-----:R-:W-:Y:S01]  /*4370*/  IMAD.WIDE.U32 R4, R2, 0xf0, R6 ;  /* 0x000000f002047825 */ /* 0x001fe200078e0006 */
[----:B------:R-:W-:Y:S02]  /*4380*/  ISETP.GT.AND P2, PT, R58, 0x1, P2 ;  /* 0x000000013a00780c */ /* 0x000fe40001744270 */
[C---:B------:R-:W-:Y:S01]  /*4390*/  SHF.L.U64.HI R9, R2.reuse, 0x8, R3 ;  /* 0x0000000802097819 */ /* 0x040fe20000010203 */
[C-C-:B------:R-:W-:Y:S01]  /*43a0*/  IMAD.IADD R3, R11.reuse, 0x1, R5.reuse ;  /* 0x000000010b037824 */ /* 0x140fe200078e0205 */
[----:B------:R-:W-:Y:S01]  /*43b0*/  LEA R8, P5, R2, R6, 0x8 ;  /* 0x0000000602087211 */ /* 0x000fe200078a40ff */
[----:B------:R-:W-:Y:S01]  /*43c0*/  @P3 IMAD.MOV.U32 R2, RZ, RZ, R4 ;  /* 0x000000ffff023224 */ /* 0x000fe200078e0004 */
[----:B------:R-:W-:Y:S01]  /*43d0*/  F2FP.F16.F32.PACK_AB R35, RZ, R35 ;  /* 0x00000023ff23723e */ /* 0x000fe200000000ff */
[----:B------:R-:W-:Y:S01]  /*43e0*/  IMAD.IADD R5, R11, 0x1, R5 ;  /* 0x000000010b057824 */ /* 0x000fe200078e0205 */
[----:B------:R-:W-:Y:S01]  /*43f0*/  F2FP.F16.F32.PACK_AB R24, RZ, R24 ;  /* 0x00000018ff18723e */ /* 0x000fe200000000ff */
[----:B------:R-:W-:Y:S01]  /*4400*/  IMAD.X R9, R9, 0x1, R7, P5 ;  /* 0x0000000109097824 */ /* 0x000fe200028e0607 */
[----:B------:R-:W-:Y:S01]  /*4410*/  F2FP.F16.F32.PACK_AB R25, RZ, R25 ;  /* 0x00000019ff19723e */ /* 0x000fe200000000ff */
[----:B------:R-:W-:Y:S01]  /*4420*/  @P1 STG.E.U16 desc[UR36][R6.64+0x2], R35 ;  /* 0x0000022306001986 */ /* 0x000fe2000c101524 */
[----:B------:R-:W-:-:S02]  /*4430*/  F2FP.F16.F32.PACK_AB R26, RZ, R26 ;  /* 0x0000001aff1a723e */ /* 0x000fc400000000ff */
[----:B------:R-:W-:Y:S01]  /*4440*/  F2FP.F16.F32.PACK_AB R27, RZ, R27 ;  /* 0x0000001bff1b723e */ /* 0x000fe200000000ff */
[----:B------:R0:W-:Y:S04]  /*4450*/  @P3 STG.E.U16 desc[UR36][R2.64], R24 ;  /* 0x0000001802003986 */ /* 0x0001e8000c101524 */
[----:B------:R4:W-:Y:S04]  /*4460*/  @P2 STG.E.U16 desc[UR36][R4.64+0x2], R25 ;  /* 0x0000021904002986 */ /* 0x0009e8000c101524 */
[----:B------:R4:W-:Y:S01]  /*4470*/  @P4 STG.E.U16 desc[UR36][R8.64], R26 ;  /* 0x0000001a08004986 */ /* 0x0009e2000c101524 */
[----:B0-----:R-:W-:-:S02]  /*4480*/  @P0 IMAD.MOV.U32 R2, RZ, RZ, R8 ;  /* 0x000000ffff020224 */ /* 0x001fc400078e0008 */
[----:B------:R-:W-:-:S05]  /*4490*/  @P0 IMAD.MOV.U32 R3, RZ, RZ, R9 ;  /* 0x000000ffff030224 */ /* 0x000fca00078e0009 */
[----:B------:R4:W-:Y:S02]  /*44a0*/  @P0 STG.E.U16 desc[UR36][R2.64+0x2], R27 ;  /* 0x0000021b02000986 */ /* 0x0009e4000c101524 */
.L_x_44:
[----:B------:R-:W-:Y:S05]  /*44b0*/  BSYNC B0 ;  /* 0x0000000000007941 */ /* 0x000fea0003800000 */
.L_x_32:
[----:B------:R-:W-:Y:S01]  /*44c0*/  ULDC UR4, c[0x0][0xc] ;  /* 0x0000030000047ab9 */ /* 0x000fe20000000800 */
[----:B------:R-:W-:Y:S01]  /*44d0*/  ULDC UR5, c[0x0][0x10] ;  /* 0x0000040000057ab9 */ /* 0x000fe20000000800 */
[----:B0--34-:R-:W0:Y:S01]  /*44e0*/  LDC R3, c[0x0][0x14] ;  /* 0x00000500ff037b82 */ /* 0x019e220000000800 */
[----:B------:R-:W-:Y:S01]  /*44f0*/  UIMAD.WIDE.U32 UR4, UR4, UR5, URZ ;  /* 0x00000005040472a5 */ /* 0x000fe2000f8e003f */
[----:B------:R-:W-:Y:S01]  /*4500*/  PRMT R2, RZ, 0x7610, R2 ;  /* 0x00007610ff027816 */ /* 0x000fe20000000002 */
[----:B------:R-:W-:Y:S02]  /*4510*/  IMAD.MOV.U32 R40, RZ, RZ, -0x1 ;  /* 0xffffffffff287424 */ /* 0x000fe400078e00ff */
[----:B------:R-:W-:Y:S02]  /*4520*/  IMAD.MOV.U32 R29, RZ, RZ, -0x1 ;  /* 0xffffffffff1d7424 */ /* 0x000fe400078e00ff */
[----:B0-----:R-:W-:-:S04]  /*4530*/  IMAD.WIDE.U32 R18, R3, UR4, R18 ;  /* 0x0000000403127c25 */ /* 0x001fc8000f8e0012 */
[----:B------:R-:W-:Y:S01]  /*4540*/  IMAD R3, R3, UR5, RZ ;  /* 0x0000000503037c24 */ /* 0x000fe2000f8e02ff */
[----:B------:R-:W-:Y:S02]  /*4550*/  ULDC.64 UR4, c[0x0][0x650] ;  /* 0x0001940000047ab9 */ /* 0x000fe40000000a00 */
[----:B------:R-:W-:Y:S01]  /*4560*/  ISETP.GE.U32.AND P0, PT, R18, UR4, PT ;  /* 0x0000000412007c0c */ /* 0x000fe2000bf06070 */
[----:B------:R-:W-:-:S05]  /*4570*/  IMAD.IADD R19, R19, 0x1, R3 ;  /* 0x0000000113137824 */ /* 0x000fca00078e0203 */
[----:B------:R-:W-:-:S13]  /*4580*/  ISETP.GE.U32.AND.EX P0, PT, R19, UR5, PT, P0 ;  /* 0x0000000513007c0c */ /* 0x000fda000bf06100 */
[----:B------:R-:W-:Y:S05]  /*4590*/  @P0 BRA `(.L_x_45) ;  /* 0x0000000400640947 */ /* 0x000fea0003800000 */
[----:B------:R-:W0:Y:S01]  /*45a0*/  S2R R10, SR_CTAID.X ;  /* 0x00000000000a7919 */ /* 0x000e220000002500 */
[----:B------:R-:W3:Y:S01]  /*45b0*/  LDC.64 R8, c[0x0][0x628] ;  /* 0x00018a00ff087b82 */ /* 0x000ee20000000a00 */
[----:B------:R-:W-:Y:S01]  /*45c0*/  ULDC UR4, c[0x0][0x150] ;  /* 0x0000540000047ab9 */ /* 0x000fe20000000800 */
[----:B--2---:R-:W-:Y:S01]  /*45d0*/  IMAD.MOV.U32 R6, RZ, RZ, R18 ;  /* 0x000000ffff067224 */ /* 0x004fe200078e0012 */
[----:B------:R-:W2:Y:S01]  /*45e0*/  S2R R20, SR_CTAID.Y ;  /* 0x0000000000147919 */ /* 0x000ea20000002600 */
[----:B------:R-:W-:-:S04]  /*45f0*/  IMAD.MOV.U32 R7, RZ, RZ, R19 ;  /* 0x000000ffff077224 */ /* 0x000fc800078e0013 */
[----:B------:R-:W4:Y:S08]  /*4600*/  LDC R15, c[0x0][0x144] ;  /* 0x00005100ff0f7b82 */ /* 0x000f300000000800 */
[----:B------:R-:W1:Y:S08]  /*4610*/  LDC R0, c[0x0][0x630] ;  /* 0x00018c00ff007b82 */ /* 0x000e700000000800 */
[----:B-----5:R-:W1:Y:S01]  /*4620*/  LDC.64 R12, c[0x0][0x620] ;  /* 0x00018800ff0c7b82 */ /* 0x020e620000000a00 */
[----:B---3--:R-:W-:-:S04]  /*4630*/  ISETP.NE.U32.AND P0, PT, R8, RZ, PT ;  /* 0x000000ff0800720c */ /* 0x008fc80003f05070 */
[----:B------:R-:W-:Y:S02]  /*4640*/  ISETP.NE.AND.EX P0, PT, R9, RZ, PT, P0 ;  /* 0x000000ff0900720c */ /* 0x000fe40003f05300 */
[----:B0-----:R-:W-:-:S05]  /*4650*/  I2FP.F32.U32 R2, R10 ;  /* 0x0000000a00027245 */ /* 0x001fca0000201000 */
[----:B------:R-:W-:-:S04]  /*4660*/  FMUL R2, R2, UR4 ;  /* 0x0000000402027c20 */ /* 0x000fc80008400000 */
[----:B------:R0:W3:Y:S02]  /*4670*/  F2I.U32.TRUNC.NTZ R14, R2 ;  /* 0x00000002000e7305 */ /* 0x0000e4000020f000 */
[----:B--2-4-:R-:W-:Y:S05]  /*4680*/  @!P0 BRA `(.L_x_46) ;  /* 0x0000000000288947 */ /* 0x014fea0003800000 */
[----:B------:R-:W2:Y:S02]  /*4690*/  LDC R3, c[0x0][0x634] ;  /* 0x00018d00ff037b82 */ /* 0x000ea40000000800 */
[----:B--2---:R-:W-:-:S05]  /*46a0*/  IADD3 R7, P0, R18, R3, RZ ;  /* 0x0000000312077210 */ /* 0x004fca0007f1e0ff */
[----:B------:R-:W-:-:S04]  /*46b0*/  IMAD.X R11, RZ, RZ, R19, P0 ;  /* 0x000000ffff0b7224 */ /* 0x000fc800000e0613 */
[----:B0-----:R-:W-:-:S04]  /*46c0*/  IMAD.WIDE.U32 R2, R11, R8, RZ ;  /* 0x000000080b027225 */ /* 0x001fc800078e00ff */
[----:B------:R-:W-:-:S04]  /*46d0*/  IMAD.WIDE.U32 R4, P0, R7, R9, R2 ;  /* 0x0000000907047225 */ /* 0x000fc80007800002 */
[----:B------:R-:W-:-:S04]  /*46e0*/  IMAD.WIDE.U32 R2, R7, R8, RZ ;  /* 0x0000000807027225 */ /* 0x000fc800078e00ff */
[----:B------:R-:W-:Y:S01]  /*46f0*/  IMAD.X R7, RZ, RZ, RZ, P0 ;  /* 0x000000ffff077224 */ /* 0x000fe200000e06ff */
[----:B------:R-:W-:Y:S01]  /*4700*/  IADD3 RZ, P0, R3, R4, RZ ;  /* 0x0000000403ff7210 */ /* 0x000fe20007f1e0ff */
[----:B------:R-:W-:-:S04]  /*4710*/  IMAD.MOV.U32 R6, RZ, RZ, R5 ;  /* 0x000000ffff067224 */ /* 0x000fc800078e0005 */
[----:B------:R-:W-:-:S08]  /*4720*/  IMAD.WIDE.U32.X R6, R11, R9, R6, P0 ;  /* 0x000000090b067225 */ /* 0x000fd000000e0406 */
.L_x_46:
[----:B------:R-:W2:Y:S01]  /*4730*/  LDC.64 R26, c[0x0][0x640] ;  /* 0x00019000ff1a7b82 */ /* 0x000ea20000000a00 */
[-CC-:B-1----:R-:W-:Y:S01]  /*4740*/  SHF.R.U64 R29, R6, R0.reuse, R7.reuse ;  /* 0x00000000061d7219 */ /* 0x182fe20000001207 */
[----:B---3--:R-:W-:Y:S01]  /*4750*/  IMAD.MOV R14, RZ, RZ, -R14 ;  /* 0x000000ffff0e7224 */ /* 0x008fe200078e0a0e */
[----:B------:R-:W-:Y:S01]  /*4760*/  SHF.R.U32.HI R0, RZ, R0, R7 ;  /* 0x00000000ff007219 */ /* 0x000fe20000011607 */
[----:B------:R-:W-:Y:S01]  /*4770*/  ULDC UR4, c[0x0][0x154] ;  /* 0x0000550000047ab9 */ /* 0x000fe20000000800 */
[----:B------:R-:W-:Y:S01]  /*4780*/  IADD3 R5, P0, RZ, -R29, RZ ;  /* 0x8000001dff057210 */ /* 0x000fe20007f1e0ff */
[----:B------:R-:W-:Y:S02]  /*4790*/  IMAD R15, R15, R14, R10 ;  /* 0x0000000e0f0f7224 */ /* 0x000fe400078e020a */
[----:B------:R-:W1:Y:S01]  /*47a0*/  LDC R4, c[0x0][0x618] ;  /* 0x00018600ff047b82 */ /* 0x000e620000000800 */
[----:B------:R-:W-:Y:S02]  /*47b0*/  IMAD.MOV.U32 R7, RZ, RZ, 0x1 ;  /* 0x00000001ff077424 */ /* 0x000fe400078e00ff */
[----:B------:R-:W-:-:S04]  /*47c0*/  IMAD.X R3, RZ, RZ, ~R0, P0 ;  /* 0x000000ffff037224 */ /* 0x000fc800000e0e00 */
[-C--:B------:R-:W-:Y:S01]  /*47d0*/  IMAD R0, R3, R12.reuse, RZ ;  /* 0x0000000c03007224 */ /* 0x080fe200078e02ff */
[----:B------:R-:W3:Y:S01]  /*47e0*/  LDC R6, c[0x0][0x608] ;  /* 0x00018200ff067b82 */ /* 0x000ee20000000800 */
[----:B0-----:R-:W-:-:S04]  /*47f0*/  IMAD.WIDE.U32 R2, R5, R12, R18 ;  /* 0x0000000c05027225 */ /* 0x001fc800078e0012 */
[----:B------:R-:W-:Y:S01]  /*4800*/  IMAD R5, R5, R13, R0 ;  /* 0x0000000d05057224 */ /* 0x000fe200078e0200 */
[----:B------:R-:W-:Y:S02]  /*4810*/  I2FP.F32.U32 R0, R20 ;  /* 0x0000001400007245 */ /* 0x000fe40000201000 */
[----:B------:R-:W0:Y:S01]  /*4820*/  LDC R24, c[0x0][0x658] ;  /* 0x00019600ff187b82 */ /* 0x000e220000000800 */
[----:B------:R-:W-:Y:S01]  /*4830*/  IMAD.IADD R3, R3, 0x1, R5 ;  /* 0x0000000103037824 */ /* 0x000fe200078e0205 */
[----:B--2---:R-:W-:Y:S01]  /*4840*/  ISETP.NE.U32.AND P0, PT, R26, RZ, PT ;  /* 0x000000ff1a00720c */ /* 0x004fe20003f05070 */
[----:B------:R-:W-:Y:S01]  /*4850*/  FMUL R0, R0, UR4 ;  /* 0x0000000400007c20 */ /* 0x000fe20008400000 */
[----:B------:R-:W-:Y:S02]  /*4860*/  IMAD.MOV.U32 R5, RZ, RZ, -0x1 ;  /* 0xffffffffff057424 */ /* 0x000fe400078e00ff */
[----:B------:R-:W-:Y:S01]  /*4870*/  ISETP.NE.AND.EX P0, PT, R27, RZ, PT, P0 ;  /* 0x000000ff1b00720c */ /* 0x000fe20003f05300 */
[----:B------:R2:W4:Y:S01]  /*4880*/  F2I.U32.TRUNC.NTZ R12, R0 ;  /* 0x00000000000c7305 */ /* 0x000522000020f000 */
[----:B------:R-:W2:Y:S01]  /*4890*/  LDC R13, c[0x0][0x148] ;  /* 0x00005200ff0d7b82 */ /* 0x000ea20000000800 */
[----:B-1----:R-:W-:-:S02]  /*48a0*/  SHF.R.U64 R10, R2, R4, R3 ;  /* 0x00000004020a7219 */ /* 0x002fc40000001203 */
[----:B------:R-:W-:-:S05]  /*48b0*/  SHF.R.U32.HI R3, RZ, R4, R3 ;  /* 0x00000004ff037219 */ /* 0x000fca0000011603 */
[----:B------:R-:W1:Y:S01]  /*48c0*/  LDC R14, c[0x0][0x600] ;  /* 0x00018000ff0e7b82 */ /* 0x000e620000000800 */
[-CC-:B---3--:R-:W-:Y:S02]  /*48d0*/  SHF.R.U64 R8, R10, R6.reuse, R3.reuse ;  /* 0x000000060a087219 */ /* 0x188fe40000001203 */
[----:B------:R-:W-:-:S05]  /*48e0*/  SHF.R.U32.HI R3, RZ, R6, R3 ;  /* 0x00000006ff037219 */ /* 0x000fca0000011603 */
[----:B------:R-:W3:Y:S01]  /*48f0*/  LDC R25, c[0x0][0x648] ;  /* 0x00019200ff197b82 */ /* 0x000ee20000000800 */
[-CC-:B0-----:R-:W-:Y:S02]  /*4900*/  SHF.R.U64 R11, R8, R24.reuse, R3.reuse ;  /* 0x00000018080b7219 */ /* 0x181fe40000001203 */
[-C--:B------:R-:W-:Y:S02]  /*4910*/  SHF.L.U32 R5, R5, R24.reuse, RZ ;  /* 0x0000001805057219 */ /* 0x080fe400000006ff */
[-C--:B------:R-:W-:Y:S01]  /*4920*/  SHF.R.U32.HI R3, RZ, R24.reuse, R3 ;  /* 0x00000018ff037219 */ /* 0x080fe20000011603 */
[----:B------:R-:W-:Y:S01]  /*4930*/  IMAD.MOV.U32 R2, RZ, RZ, R11 ;  /* 0x000000ffff027224 */ /* 0x000fe200078e000b */
[----:B------:R-:W-:Y:S01]  /*4940*/  SHF.L.U32 R24, R7, R24, RZ ;  /* 0x0000001807187219 */ /* 0x000fe200000006ff */
[----:B------:R-:W0:Y:S01]  /*4950*/  LDC R32, c[0x0][0x638] ;  /* 0x00018e00ff207b82 */ /* 0x000e220000000800 */
[----:B------:R-:W-:-:S07]  /*4960*/  LOP3.LUT R21, RZ, R5, RZ, 0x33, !PT ;  /* 0x00000005ff157212 */ /* 0x000fce00078e33ff */
[----:B------:R-:W0:Y:S01]  /*4970*/  LDC R33, c[0x0][0x610] ;  /* 0x00018400ff217b82 */ /* 0x000e220000000800 */
[----:B----4-:R-:W-:Y:S05]  /*4980*/  @!P0 BRA `(.L_x_47) ;  /* 0x0000000000288947 */ /* 0x010fea0003800000 */
[----:B--2---:R-:W2:Y:S02]  /*4990*/  LDC R0, c[0x0][0x64c] ;  /* 0x00019300ff007b82 */ /* 0x004ea40000000800 */
[----:B--2---:R-:W-:-:S05]  /*49a0*/  IADD3 R7, P0, R11, R0, RZ ;  /* 0x000000000b077210 */ /* 0x004fca0007f1e0ff */
        /* <DEDUP_REMOVED lines=8> */
.L_x_47:
[----:B------:R-:W-:Y:S01]  /*4a30*/  ISETP.NE.AND P0, PT, R17, 0x1, PT ;  /* 0x000000011100780c */ /* 0x000fe20003f05270 */
[----:B-1----:R-:W-:Y:S01]  /*4a40*/  VIADD R5, R14, 0xffffffff ;  /* 0xffffffff0e057836 */ /* 0x002fe20000000000 */
[----:B--23--:R-:W-:Y:S01]  /*4a50*/  SHF.R.U64 R0, R2, R25, R3 ;  /* 0x0000001902007219 */ /* 0x00cfe20000001203 */
[----:B------:R-:W-:Y:S01]  /*4a60*/  IMAD.MOV R12, RZ, RZ, -R12 ;  /* 0x000000ffff0c7224 */ /* 0x000fe200078e0a0c */
[----:B------:R-:W-:Y:S01]  /*4a70*/  LOP3.LUT R3, R8, R21, RZ, 0xc0, !PT ;  /* 0x0000001508037212 */ /* 0x000fe200078ec0ff */
[----:B------:R-:W-:Y:S02]  /*4a80*/  IMAD.MOV.U32 R4, RZ, RZ, 0x1 ;  /* 0x00000001ff047424 */ /* 0x000fe400078e00ff */
[----:B------:R-:W-:Y:S02]  /*4a90*/  IMAD.MOV R2, RZ, RZ, -R0 ;  /* 0x000000ffff027224 */ /* 0x000fe400078e0a00 */
[----:B------:R-:W-:Y:S01]  /*4aa0*/  IMAD R0, R24, R0, R3 ;  /* 0x0000000018007224 */ /* 0x000fe200078e0203 */
[----:B------:R-:W-:Y:S01]  /*4ab0*/  LOP3.LUT R3, R10, R5, RZ, 0xc0, !PT ;  /* 0x000000050a037212 */ /* 0x000fe200078ec0ff */
[----:B0-----:R-:W-:-:S02]  /*4ac0*/  IMAD R2, R2, R32, R11 ;  /* 0x0000002002027224 */ /* 0x001fc400078e020b */
[----:B------:R-:W-:Y:S02]  /*4ad0*/  @P0 IMAD R15, R13, R12, R20 ;  /* 0x0000000c0d0f0224 */ /* 0x000fe400078e0214 */
[----:B------:R-:W-:Y:S01]  /*4ae0*/  IMAD R3, R2, R14, R3 ;  /* 0x0000000e02037224 */ /* 0x000fe200078e0203 */
[----:B------:R-:W-:Y:S01]  /*4af0*/  PRMT R2, R4, 0x7610, R2 ;  /* 0x0000761004027816 */ /* 0x000fe20000000002 */
[----:B------:R-:W-:-:S05]  /*4b00*/  IMAD R0, R0, R33, R15 ;  /* 0x0000002100007224 */ /* 0x000fca00078e020f */
[----:B------:R-:W-:Y:S02]  /*4b10*/  SEL R40, R3, R0, !P0 ;  /* 0x0000000003287207 */ /* 0x000fe40004000000 */
[----:B------:R-:W-:-:S07]  /*4b20*/  SEL R0, R0, R3, !P0 ;  /* 0x0000000300007207 */ /* 0x000fce0004000000 */
.L_x_45:
[----:B------:R-:W-:Y:S01]  /*4b30*/  LOP3.LUT P0, RZ, R2, 0xff, RZ, 0xc0, !PT ;  /* 0x000000ff02ff7812 */ /* 0x000fe2000780c0ff */
[----:B------:R-:W-:-:S12]  /*4b40*/  IMAD.MOV.U32 R41, RZ, RZ, R0 ;  /* 0x000000ffff297224 */ /* 0x000fd800078e0000 */
[----:B------:R-:W-:Y:S05]  /*4b50*/  @P0 BRA `(.L_x_48) ;  /* 0xffffffc400b40947 */ /* 0x000fea000383ffff */
[----:B------:R-:W-:Y:S05]  /*4b60*/  EXIT ;  /* 0x000000000000794d */ /* 0x000fea0003800000 */
.L_x_7:
[----:B0-----:R-:W-:Y:S01]  /*4b70*/  ULDC.64 UR4, c[0x0][0x650] ;  /* 0x0001940000047ab9 */ /* 0x001fe20000000a00 */
        /* <DEDUP_REMOVED lines=25> */
.L_x_50:
[----:B------:R-:W0:Y:S01]  /*4d10*/  LDC.64 R32, c[0x0][0x640] ;  /* 0x00019000ff207b82 */ /* 0x000e220000000a00 */
[-CC-:B------:R-:W-:Y:S02]  /*4d20*/  SHF.R.U64 R22, R12, R20.reuse, R13.reuse ;  /* 0x000000140c167219 */ /* 0x180fe4000000120d */
[----:B------:R-:W-:Y:S02]  /*4d30*/  SHF.R.U32.HI R3, RZ, R20, R13 ;  /* 0x00000014ff037219 */ /* 0x000fe4000001160d */
[----:B------:R-:W-:-:S03]  /*4d40*/  IADD3 R11, P0, RZ, -R22, RZ ;  /* 0x80000016ff0b7210 */ /* 0x000fc60007f1e0ff */
[----:B------:R-:W1:Y:S02]  /*4d50*/  LDC R12, c[0x0][0x618] ;  /* 0x00018600ff0c7b82 */ /* 0x000e640000000800 */
[----:B------:R-:W-:Y:S02]  /*4d60*/  IMAD.X R3, RZ, RZ, ~R3, P0 ;  /* 0x000000ffff037224 */ /* 0x000fe400000e0e03 */
[----:B------:R-:W-:-:S04]  /*4d70*/  IMAD.WIDE.U32 R8, R11, R26, R18 ;  /* 0x0000001a0b087225 */ /* 0x000fc800078e0012 */
[----:B------:R-:W2:Y:S01]  /*4d80*/  LDC R28, c[0x0][0x608] ;  /* 0x00018200ff1c7b82 */ /* 0x000ea20000000800 */
[----:B------:R-:W-:-:S04]  /*4d90*/  IMAD R10, R3, R26, RZ ;  /* 0x0000001a030a7224 */ /* 0x000fc800078e02ff */
        /* <DEDUP_REMOVED lines=31> */
.L_x_51:
[----:B------:R-:W-:Y:S01]  /*4f90*/  ISETP.NE.AND P0, PT, R17, 0x1, PT ;  /* 0x000000011100780c */ /* 0x000fe20003f05270 */
[----:B0-----:R-:W-:Y:S01]  /*4fa0*/  VIADD R11, R21, 0xffffffff ;  /* 0xffffffff150b7836 */ /* 0x001fe20000000000 */
[----:B-1----:R-:W-:Y:S02]  /*4fb0*/  SHF.R.U64 R8, R8, R23, R9 ;  /* 0x0000001708087219 */ /* 0x002fe40000001209 */
[----:B------:R-:W-:Y:S02]  /*4fc0*/  SHF.L.U32 R5, R27, R30, RZ ;  /* 0x0000001e1b057219 */ /* 0x000fe400000006ff */
[----:B------:R-:W-:Y:S01]  /*4fd0*/  LOP3.LUT R3, R20, R29, RZ, 0xc0, !PT ;  /* 0x0000001d14037212 */ /* 0x000fe200078ec0ff */
[----:B------:R-:W-:Y:S01]  /*4fe0*/  IMAD.MOV R9, RZ, RZ, -R8 ;  /* 0x000000ffff097224 */ /* 0x000fe200078e0a08 */
[----:B------:R-:W-:-:S03]  /*4ff0*/  LOP3.LUT R14, R14, R11, RZ, 0xc0, !PT ;  /* 0x0000000b0e0e7212 */ /* 0x000fc600078ec0ff */
[----:B------:R-:W-:Y:S02]  /*5000*/  IMAD R5, R5, R8, R3 ;  /* 0x0000000805057224 */ /* 0x000fe400078e0203 */
[----:B------:R-:W-:Y:S02]  /*5010*/  @P0 IMAD R6, R7, R24, R4 ;  /* 0x0000001807060224 */ /* 0x000fe400078e0204 */
[----:B--2---:R-:W-:Y:S02]  /*5020*/  IMAD R3, R9, R25, R26 ;  /* 0x0000001909037224 */ /* 0x004fe400078e021a */
[----:B---3--:R-:W-:Y:S02]  /*5030*/  IMAD R6, R5, R31, R6 ;  /* 0x0000001f05067224 */ /* 0x008fe400078e0206 */
[----:B------:R-:W-:Y:S02]  /*5040*/  IMAD R3, R3, R21, R14 ;  /* 0x0000001503037224 */ /* 0x000fe400078e020e */
[----:B------:R-:W-:-:S03]  /*5050*/  IMAD.MOV.U32 R8, RZ, RZ, 0x1 ;  /* 0x00000001ff087424 */ /* 0x000fc600078e00ff */
[----:B------:R-:W-:Y:S02]  /*5060*/  SEL R21, R3, R6, !P0 ;  /* 0x0000000603157207 */ /* 0x000fe40004000000 */
[----:B------:R-:W-:Y:S01]  /*5070*/  SEL R20, R6, R3, !P0 ;  /* 0x0000000306147207 */ /* 0x000fe20004000000 */
[----:B------:R-:W-:-:S07]  /*5080*/  IMAD.MOV.U32 R3, RZ, RZ, R22 ;  /* 0x000000ffff037224 */ /* 0x000fce00078e0016 */
.L_x_49:
[----:B------:R-:W-:-:S08]  /*5090*/  NOP ;  /* 0x0000000000007918 */ /* 0x000fd00000000000 */
[----:B------:R-:W0:-:S00]  /*50a0*/  USETMAXREG.DEALLOC.CTAPOOL 0x28 ;  /* 0x00000028000079c8 */ /* 0x000e0000080e0500 */
[----:B0-----:R-:W-:-:S13]  /*50b0*/  ISETP.NE.AND P0, PT, R2, RZ, PT ;  /* 0x000000ff0200720c */ /* 0x001fda0003f05270 */
[----:B------:R-:W-:Y:S05]  /*50c0*/  @P0 EXIT ;  /* 0x000000000000094d */ /* 0x000fea0003800000 */
[----:B------:R-:W-:Y:S01]  /*50d0*/  LOP3.LUT P0, RZ, R8, 0xff, RZ, 0xc0, !PT ;  /* 0x000000ff08ff7812 */ /* 0x000fe2000780c0ff */
[----:B------:R-:W-:Y:S02]  /*50e0*/  IMAD.MOV.U32 R6, RZ, RZ, 0x1 ;  /* 0x00000001ff067424 */ /* 0x000fe400078e00ff */
[----:B------:R-:W-:-:S10]  /*50f0*/  IMAD.MOV.U32 R7, RZ, RZ, RZ ;  /* 0x000000ffff077224 */ /* 0x000fd400078e00ff */
[----:B------:R-:W-:Y:S05]  /*5100*/  @!P0 BRA `(.L_x_52) ;  /* 0x0000000c00d08947 */ /* 0x000fea0003800000 */
[----:B------:R-:W0:Y:S01]  /*5110*/  LDC R2, c[0x0][0x28c] ;  /* 0x0000a300ff027b82 */ /* 0x000e220000000800 */
[----:B------:R-:W1:Y:S01]  /*5120*/  S2R R11, SR_CgaCtaId ;  /* 0x00000000000b7919 */ /* 0x000e620000008800 */
[----:B------:R-:W-:Y:S01]  /*5130*/  ULDC UR13, c[0x0][0x658] ;  /* 0x00019600000d7ab9 */ /* 0x000fe20000000800 */
[----:B------:R-:W-:Y:S01]  /*5140*/  UMOV UR5, 0xffffffff ;  /* 0xffffffff00057882 */ /* 0x000fe20000000000 */
[----:B------:R-:W-:Y:S01]  /*5150*/  ULDC UR4, c[0x0][0xc] ;  /* 0x0000030000047ab9 */ /* 0x000fe20000000800 */
[----:B------:R-:W-:Y:S01]  /*5160*/  USHF.L.U32 UR21, UR5, UR13, URZ ;  /* 0x0000000d05157299 */ /* 0x000fe2000800063f */
[----:B------:R-:W-:Y:S01]  /*5170*/  BSSY B0, `(.L_x_52) ;  /* 0x00000ed000007945 */ /* 0x000fe20003800000 */
[----:B------:R-:W-:Y:S01]  /*5180*/  UMOV UR6, 0x1 ;  /* 0x0000000100067882 */ /* 0x000fe20000000000 */
[----:B------:R-:W-:Y:S01]  /*5190*/  ULDC UR5, c[0x0][0x10] ;  /* 0x0000040000057ab9 */ /* 0x000fe20000000800 */
[----:B------:R-:W-:Y:S01]  /*51a0*/  USHF.L.U32 UR13, UR6, UR13, URZ ;  /* 0x0000000d060d7299 */ /* 0x000fe2000800063f */
[----:B------:R-:W-:Y:S01]  /*51b0*/  IMAD.MOV.U32 R9, RZ, RZ, 0x1 ;  /* 0x00000001ff097424 */ /* 0x000fe200078e00ff */
[----:B------:R-:W-:Y:S01]  /*51c0*/  UIMAD.WIDE.U32 UR4, UR4, UR5, URZ ;  /* 0x00000005040472a5 */ /* 0x000fe2000f8e003f */
[----:B------:R-:W-:Y:S01]  /*51d0*/  LOP3.LUT R13, R16, 0x2, RZ, 0xfc, !PT ;  /* 0x00000002100d7812 */ /* 0x000fe200078efcff */
[----:B------:R-:W-:Y:S01]  /*51e0*/  ULDC UR6, c[0x0][0x14] ;  /* 0x0000050000067ab9 */ /* 0x000fe20000000800 */
[----:B------:R-:W-:Y:S01]  /*51f0*/  IMAD.MOV.U32 R6, RZ, RZ, 0x1 ;  /* 0x00000001ff067424 */ /* 0x000fe200078e00ff */
[----:B------:R-:W-:Y:S01]  /*5200*/  UIMAD.WIDE.U32 UR14, UR4, UR6, URZ ;  /* 0x00000006040e72a5 */ /* 0x000fe2000f8e003f */
[----:B------:R-:W-:Y:S01]  /*5210*/  IMAD.MOV.U32 R7, RZ, RZ, RZ ;  /* 0x000000ffff077224 */ /* 0x000fe200078e00ff */
[----:B------:R-:W-:-:S02]  /*5220*/  UIMAD UR29, UR5, UR6, URZ ;  /* 0x00000006051d72a4 */ /* 0x000fc4000f8e023f */
[----:B------:R-:W-:Y:S02]  /*5230*/  ULOP3.LUT UR21, URZ, UR21, URZ, 0x33, !UPT ;  /* 0x000000153f157292 */ /* 0x000fe4000f8e333f */
[----:B------:R-:W-:Y:S01]  /*5240*/  UIADD3 UR29, UR15, UR29, URZ ;  /* 0x0000001d0f1d7290 */ /* 0x000fe2000fffe03f */
[----:B------:R-:W-:Y:S01]  /*5250*/  ULDC.64 UR22, c[0x0][0x198] ;  /* 0x0000660000167ab9 */ /* 0x000fe20000000a00 */
[----:B0-----:R-:W-:-:S05]  /*5260*/  VIADD R2, R2, 0xff ;  /* 0x000000ff02027836 */ /* 0x001fca0000000000 */
[----:B------:R-:W-:-:S04]  /*5270*/  SHF.R.S32.HI R5, RZ, 0x1f, R2 ;  /* 0x0000001fff057819 */ /* 0x000fc80000011402 */
[----:B------:R-:W-:Y:S01]  /*5280*/  LEA.HI R5, R5, R2, RZ, 0x8 ;  /* 0x0000000205057211 */ /* 0x000fe200078f40ff */
[C---:B-1----:R-:W-:Y:S02]  /*5290*/  IMAD.SHL.U32 R10, R11.reuse, 0x4, RZ ;  /* 0x000000040b0a7824 */ /* 0x042fe400078e00ff */
[----:B------:R-:W-:Y:S01]  /*52a0*/  IMAD.SHL.U32 R11, R11, 0x100, RZ ;  /* 0x000001000b0b7824 */ /* 0x000fe200078e00ff */
[----:B------:R-:W-:Y:S02]  /*52b0*/  SHF.R.S32.HI R8, RZ, 0x8, R5 ;  /* 0x00000008ff087819 */ /* 0x000fe40000011405 */
[----:B------:R-:W-:Y:S02]  /*52c0*/  LOP3.LUT R10, R10, 0x4, RZ, 0xc0, !PT ;  /* 0x000000040a0a7812 */ /* 0x000fe400078ec0ff */
[----:B------:R-:W-:Y:S01]  /*52d0*/  LOP3.LUT R11, R11, 0x100, RZ, 0xc0, !PT ;  /* 0x000001000b0b7812 */ /* 0x000fe200078ec0ff */
[----:B------:R-:W-:-:S07]  /*52e0*/  VIADD R12, R8, 0x1 ;  /* 0x00000001080c7836 */ /* 0x000fce0000000000 */
.L_x_63:
[----:B------:R-:W-:-:S03]  /*52f0*/  UMOV UR4, 0xffffffff ;  /* 0xffffffff00047882 */ /* 0x000fc60000000000 */
[----:B------:R-:W-:Y:S05]  /*5300*/  BRA.DIV UR4, `(.L_x_53) ;  /* 0x0000000e04f07947 */ /* 0x000fea000b800000 */
[----:B------:R-:W-:-:S13]  /*5310*/  ELECT P6, URZ, PT ;  /* 0x00000000003f782f */ /* 0x000fda00038c0000 */
.L_x_72:
[----:B------:R-:W0:Y:S01]  /*5320*/  LDC R2, c[0x0][0x28c] ;  /* 0x0000a300ff027b82 */ /* 0x000e220000000800 */
[----:B------:R-:W-:Y:S01]  /*5330*/  BSSY B1, `(.L_x_54) ;  /* 0x000005a000017945 */ /* 0x000fe20003800000 */
[----:B0-----:R-:W-:-:S13]  /*5340*/  ISETP.LT.OR P6, PT, R2, 0x1, !P6 ;  /* 0x000000010200780c */ /* 0x001fda00077c1670 */
[----:B------:R-:W-:Y:S05]  /*5350*/  @P6 BRA `(.L_x_55) ;  /* 0x00000004005c6947 */ /* 0x000fea0003800000 */
[----:B------:R-:W-:Y:S02]  /*5360*/  IMAD R20, R20, 0xc0, RZ ;  /* 0x000000c014147824 */ /* 0x000fe400078e02ff */
[----:B------:R-:W-:Y:S02]  /*5370*/  IMAD R21, R21, 0x8, R10 ;  /* 0x0000000815157824 */ /* 0x000fe400078e020a */
[----:B------:R-:W-:Y:S02]  /*5380*/  IMAD.MOV.U32 R24, RZ, RZ, RZ ;  /* 0x000000ffff187224 */ /* 0x000fe400078e00ff */
[----:B------:R-:W-:Y:S02]  /*5390*/  IMAD.MOV.U32 R2, RZ, RZ, R12 ;  /* 0x000000ffff027224 */ /* 0x000fe400078e000c */
[----:B------:R-:W-:Y:S02]  /*53a0*/  IMAD.MOV.U32 R4, RZ, RZ, R6 ;  /* 0x000000ffff047224 */ /* 0x000fe400078e0006 */
[----:B------:R-:W-:-:S07]  /*53b0*/  IMAD.MOV.U32 R14, RZ, RZ, R7 ;  /* 0x000000ffff0e7224 */ /* 0x000fce00078e0007 */
.L_x_58:
[----:B------:R-:W0:Y:S01]  /*53c0*/  S2R R22, SR_CgaCtaId ;  /* 0x0000000000167919 */ /* 0x000e220000008800 */
[----:B------:R-:W-:Y:S02]  /*53d0*/  MOV R5, 0x400 ;  /* 0x0000040000057802 */ /* 0x000fe40000000f00 */
[----:B------:R-:W-:-:S13]  /*53e0*/  ISETP.NE.AND P1, PT, R0, RZ, PT ;  /* 0x000000ff0000720c */ /* 0x000fda0003f25270 */
[----:B------:R-:W1:Y:S01]  /*53f0*/  @!P1 LDC R15, c[0x0][0x500] ;  /* 0x00014000ff0f9b82 */ /* 0x000e620000000800 */
[----:B0-----:R-:W-:Y:S02]  /*5400*/  LEA R23, R22, R5, 0x18 ;  /* 0x0000000516177211 */ /* 0x001fe400078ec0ff */
[----:B------:R-:W-:-:S03]  /*5410*/  SHF.L.U32 R5, R4, 0x1f, RZ ;  /* 0x0000001f04057819 */ /* 0x000fc600000006ff */
[----:B------:R-:W-:-:S04]  /*5420*/  IMAD R22, R14, 0x8, R23 ;  /* 0x000000080e167824 */ /* 0x000fc800078e0217 */
[----:B------:R-:W0:Y:S02]  /*5430*/  SYNCS.PHASECHK.TRANS64.TRYWAIT P0, [R22+URZ+0x10], R5 ;  /* 0x00001005160075a7 */ /* 0x000e24000800017f */
[----:B01----:R-:W-:Y:S05]  /*5440*/  @!P0 BRA `(.L_x_56) ;  /* 0x0000000c00c08947 */ /* 0x003fea0003800000 */
.L_x_73:
[----:B0-----:R-:W-:Y:S01]  /*5450*/  PRMT R5, R13, 0x9910, RZ ;  /* 0x000099100d057816 */ /* 0x001fe200000000ff */
[----:B------:R0:W-:Y:S03]  /*5460*/  @!P1 SYNCS.ARRIVE.TRANS64 RZ, [R22+URZ], R15 ;  /* 0x0000000f16ff99a7 */ /* 0x0001e6000800003f */
[----:B------:R-:W-:-:S13]  /*5470*/  ISETP.NE.AND P0, PT, R5, 0x2, PT ;  /* 0x000000020500780c */ /* 0x000fda0003f05270 */
[----:B0-----:R-:W-:Y:S05]  /*5480*/  @P0 BRA `(.L_x_57) ;  /* 0x0000000000040947 */ /* 0x001fea0003800000 */
[----:B------:R-:W-:Y:S01]  /*5490*/  BPT.TRAP 0x1 ;  /* 0x000000040000795c */ /* 0x000fe20000300000 */
.L_x_57:
[----:B------:R-:W-:Y:S01]  /*54a0*/  IMAD R5, R14, 0x18000, R23 ;  /* 0x000180000e057824 */ /* 0x000fe200078e0217 */
[----:B------:R-:W-:Y:S01]  /*54b0*/  R2UR UR10, R24 ;  /* 0x00000000180a72ca */ /* 0x000fe200000e0000 */
[----:B------:R-:W-:Y:S01]  /*54c0*/  UIADD3 UR30, UP0, UR22, 0xf0, URZ ;  /* 0x000000f0161e7890 */ /* 0x000fe2000ff1e03f */
[----:B------:R-:W-:Y:S01]  /*54d0*/  R2UR UR9, R22 ;  /* 0x00000000160972ca */ /* 0x000fe200000e0000 */
[----:B------:R-:W-:Y:S01]  /*54e0*/  VIADD R2, R2, 0xffffffff ;  /* 0xffffffff02027836 */ /* 0x000fe20000000000 */
[----:B------:R-:W-:Y:S01]  /*54f0*/  R2UR UR40, R5 ;  /* 0x00000000052872ca */ /* 0x000fe200000e0000 */
[----:B------:R-:W-:Y:S01]  /*5500*/  IMAD R5, R14, 0x800, R11 ;  /* 0x000008000e057824 */ /* 0x000fe200078e020b */
[----:B------:R-:W-:Y:S01]  /*5510*/  R2UR UR11, R20 ;  /* 0x00000000140b72ca */ /* 0x000fe200000e0000 */
[----:B------:R-:W-:Y:S01]  /*5520*/  UIADD3.X UR31, URZ, UR23, URZ, UP0, !UPT ;  /* 0x000000173f1f7290 */ /* 0x000fe200087fe43f */
[----:B------:R-:W-:Y:S01]  /*5530*/  R2UR UR12, R3 ;  /* 0x00000000030c72ca */ /* 0x000fe200000e0000 */
[----:B------:R-:W-:Y:S01]  /*5540*/  IMAD R5, R5, 0x2, R23 ;  /* 0x0000000205057824 */ /* 0x000fe200078e0217 */
[----:B------:R-:W-:Y:S01]  /*5550*/  R2UR UR35, R21 ;  /* 0x00000000152372ca */ /* 0x000fe200000e0000 */
[----:B------:R-:W-:Y:S01]  /*5560*/  UIADD3 UR4, UP1, UR22, 0x1f0, URZ ;  /* 0x000001f016047890 */ /* 0x000fe2000ff3e03f */
[----:B------:R-:W-:Y:S01]  /*5570*/  ISETP.GT.AND P1, PT, R2, 0x1, PT ;  /* 0x000000010200780c */ /* 0x000fe20003f24270 */
[----:B------:R-:W-:Y:S01]  /*5580*/  UIADD3 UR58, UR10, 0x40, URZ ;  /* 0x000000400a3a7890 */ /* 0x000fe2000fffe03f */
[----:B------:R-:W-:Y:S01]  /*5590*/  R2UR UR18, R5 ;  /* 0x00000000051272ca */ /* 0x000fe200000e0000 */
[----:B------:R-:W-:Y:S01]  /*55a0*/  UIADD3 UR50, UR10, 0x80, URZ ;  /* 0x000000800a327890 */ /* 0x000fe2000fffe03f */
[----:B------:R-:W-:Y:S01]  /*55b0*/  VIADD R14, R14, 0x1 ;  /* 0x000000010e0e7836 */ /* 0x000fe20000000000 */
[----:B------:R-:W-:Y:S01]  /*55c0*/  UIADD3 UR8, UR40, 0x100, URZ ;  /* 0x0000010028087890 */ /* 0x000fe2000fffe03f */
[----:B------:R-:W-:Y:S01]  /*55d0*/  VIADD R24, R24, 0x100 ;  /* 0x0000010018187836 */ /* 0x000fe20000000000 */
[----:B------:R-:W-:-:S02]  /*55e0*/  UIADD3 UR56, UR40, 0x6100, URZ ;  /* 0x0000610028387890 */ /* 0x000fc4000fffe03f */
[----:B------:R-:W-:Y:S01]  /*55f0*/  UIADD3 UR48, UR40, 0xc100, URZ ;  /* 0x0000c10028307890 */ /* 0x000fe2000fffe03f */
[----:B------:R-:W-:Y:S01]  /*5600*/  ISETP.NE.AND P0, PT, R14, 0x2, PT ;  /* 0x000000020e00780c */ /* 0x000fe20003f05270 */
[----:B------:R-:W-:Y:S02]  /*5610*/  UIADD3 UR42, UR10, 0xc0, URZ ;  /* 0x000000c00a2a7890 */ /* 0x000fe4000fffe03f */
[----:B------:R-:W-:Y:S01]  /*5620*/  UIADD3 UR40, UR40, 0x12100, URZ ;  /* 0x0001210028287890 */ /* 0x000fe2000fffe03f */
[----:B------:R-:W-:Y:S01]  /*5630*/  SEL R5, RZ, 0x1, P0 ;  /* 0x00000001ff057807 */ /* 0x000fe20000000000 */
[----:B------:R-:W-:Y:S01]  /*5640*/  UMOV UR6, 0x0 ;  /* 0x0000000000067882 */ /* 0x000fe20000000000 */
[----:B------:R-:W-:Y:S01]  /*5650*/  UMOV UR7, 0x10000000 ;  /* 0x1000000000077882 */ /* 0x000fe20000000000 */
[----:B------:R-:W-:Y:S01]  /*5660*/  UIADD3.X UR5, URZ, UR23, URZ, UP1, !UPT ;  /* 0x000000173f057290 */ /* 0x000fe20008ffe43f */
[----:B------:R0:W-:Y:S01]  /*5670*/  UTMALDG.3D [UR8], [UR30], desc[UR6] ;  /* 0x000006081e0075b4 */ /* 0x0001e20008011000 */
[----:B------:R-:W-:Y:S01]  /*5680*/  UIADD3 UR32, UR18, 0x30100, URZ ;  /* 0x0003010012207890 */ /* 0x000fe2000fffe03f */
[----:B------:R-:W-:Y:S01]  /*5690*/  LOP3.LUT R4, R4, R5, RZ, 0x3c, !PT ;  /* 0x0000000504047212 */ /* 0x000fe200078e3cff */
[----:B------:R-:W-:Y:S01]  /*56a0*/  UIADD3 UR24, UR18, 0x30500, URZ ;  /* 0x0003050012187890 */ /* 0x000fe2000fffe03f */
[----:B------:R-:W-:Y:S01]  /*56b0*/  SEL R14, R14, RZ, P0 ;  /* 0x000000ff0e0e7207 */ /* 0x000fe20000000000 */
[----:B------:R-:W-:Y:S01]  /*56c0*/  UIADD3 UR16, UR18, 0x30900, URZ ;  /* 0x0003090012107890 */ /* 0x000fe2000fffe03f */
[----:B------:R-:W-:Y:S01]  /*56d0*/  UMOV UR57, UR9 ;  /* 0x0000000900397c82 */ /* 0x000fe20008000000 */
        /* <DEDUP_REMOVED lines=8> */
[----:B------:R1:W-:Y:S01]  /*5760*/  UTMALDG.3D [UR56], [UR30], desc[UR6] ;  /* 0x000006381e0075b4 */ /* 0x0003e20008011000 */
[----:B------:R-:W-:Y:S01]  /*5770*/  UMOV UR37, 0x30000 ;  /* 0x0003000000257882 */ /* 0x000fe20000000000 */
[----:B------:R-:W-:Y:S01]  /*5780*/  UMOV UR33, UR9 ;  /* 0x0000000900217c82 */ /* 0x000fe20008000000 */
[----:B------:R-:W-:Y:S01]  /*5790*/  UMOV UR34, UR10 ;  /* 0x0000000a00227c82 */ /* 0x000fe20008000000 */
[----:B------:R-:W-:Y:S01]  /*57a0*/  UMOV UR36, UR12 ;  /* 0x0000000c00247c82 */ /* 0x000fe20008000000 */
[----:B------:R-:W-:Y:S01]  /*57b0*/  UMOV UR25, UR9 ;  /* 0x0000000900197c82 */ /* 0x000fe20008000000 */
[----:B------:R-:W-:Y:S01]  /*57c0*/  UMOV UR27, UR35 ;  /* 0x00000023001b7c82 */ /* 0x000fe20008000000 */
[----:B------:R-:W-:Y:S01]  /*57d0*/  UMOV UR28, UR12 ;  /* 0x0000000c001c7c82 */ /* 0x000fe20008000000 */
[----:B0-----:R-:W-:Y:S01]  /*57e0*/  UIADD3 UR8, UR18, 0x30d00, URZ ;  /* 0x00030d0012087890 */ /* 0x001fe2000fffe03f */
[----:B------:R1:W-:Y:S01]  /*57f0*/  UTMALDG.3D [UR48], [UR30], desc[UR6] ;  /* 0x000006301e0075b4 */ /* 0x0003e20008011000 */
        /* <DEDUP_REMOVED lines=8> */
[----:B------:R1:W-:Y:S01]  /*5880*/  UTMALDG.3D.MULTICAST [UR32], [UR4], UR37, desc[UR6] ;  /* 0x00000620040073b4 */ /* 0x0003e20008011825 */
[----:B------:R1:W-:Y:S01]  /*5890*/  UTMALDG.3D.MULTICAST [UR24], [UR4], UR37, desc[UR6] ;  /* 0x00000618040073b4 */ /* 0x0003e20008011825 */
[----:B------:R1:W-:Y:S01]  /*58a0*/  UTMALDG.3D.MULTICAST [UR16], [UR4], UR37, desc[UR6] ;  /* 0x00000610040073b4 */ /* 0x0003e20008011825 */
[----:B------:R1:W-:Y:S02]  /*58b0*/  UTMALDG.3D.MULTICAST [UR8], [UR4], UR37, desc[UR6] ;  /* 0x00000608040073b4 */ /* 0x0003e40008011825 */
[----:B-1----:R-:W-:Y:S05]  /*58c0*/  @P1 BRA `(.L_x_58) ;  /* 0xfffffff800bc1947 */ /* 0x002fea000383ffff */
.L_x_55:
[----:B------:R-:W-:Y:S05]  /*58d0*/  BSYNC B1 ;  /* 0x0000000000017941 */ /* 0x000fea0003800000 */
.L_x_54:
[----:B------:R-:W-:Y:S01]  /*58e0*/  LOP3.LUT P1, RZ, R9, 0xff, RZ, 0xc0, !PT ;  /* 0x000000ff09ff7812 */ /* 0x000fe2000782c0ff */
[----:B------:R-:W-:Y:S01]  /*58f0*/  IMAD.IADD R7, R8, 0x1, R7 ;  /* 0x0000000108077824 */ /* 0x000fe200078e0207 */
[----:B------:R-:W-:Y:S01]  /*5900*/  IADD3 R18, P2, R18, UR14, RZ ;  /* 0x0000000e12127c10 */ /* 0x000fe2000ff5e0ff */
[----:B------:R-:W-:Y:S01]  /*5910*/  ULDC.64 UR4, c[0x0][0x650] ;  /* 0x0001940000047ab9 */ /* 0x000fe20000000a00 */
[----:B------:R-:W-:Y:S01]  /*5920*/  BSSY B1, `(.L_x_59) ;  /* 0x000006f000017945 */ /* 0x000fe20003800000 */
[----:B------:R-:W-:Y:S01]  /*5930*/  IMAD.MOV.U32 R20, RZ, RZ, -0x1 ;  /* 0xffffffffff147424 */ /* 0x000fe200078e00ff */
[----:B------:R-:W-:Y:S01]  /*5940*/  ISETP.GT.U32.AND P0, PT, R7, 0x1, PT ;  /* 0x000000010700780c */ /* 0x000fe20003f04070 */
[----:B------:R-:W-:Y:S01]  /*5950*/  IMAD.MOV.U32 R21, RZ, RZ, -0x1 ;  /* 0xffffffffff157424 */ /* 0x000fe200078e00ff */
[----:B------:R-:W-:Y:S02]  /*5960*/  SHF.R.U32.HI R2, RZ, 0x1, R7 ;  /* 0x00000001ff027819 */ /* 0x000fe40000011607 */
[----:B------:R-:W-:-:S02]  /*5970*/  ISETP.LT.U32.AND P0, PT, R8, 0x2, P0 ;  /* 0x000000020800780c */ /* 0x000fc40000701070 */
[----:B------:R-:W-:Y:S01]  /*5980*/  IADD3.X R19, R19, UR29, RZ, P2, !PT ;  /* 0x0000001d13137c10 */ /* 0x000fe200097fe4ff */
[----:B------:R-:W0:Y:S01]  /*5990*/  @P1 S2R R4, SR_CgaCtaId ;  /* 0x0000000000041919 */ /* 0x000e220000008800 */
[----:B------:R-:W-:Y:S02]  /*59a0*/  @P1 MOV R3, 0x400 ;  /* 0x0000040000031802 */ /* 0x000fe40000000f00 */
[----:B------:R-:W-:Y:S02]  /*59b0*/  ISETP.GE.U32.AND P2, PT, R18, UR4, PT ;  /* 0x0000000412007c0c */ /* 0x000fe4000bf46070 */
[----:B------:R-:W-:Y:S02]  /*59c0*/  LOP3.LUT R2, R2, 0x1, RZ, 0xc0, !PT ;  /* 0x0000000102027812 */ /* 0x000fe400078ec0ff */
[----:B------:R-:W-:Y:S02]  /*59d0*/  LOP3.LUT R7, R7, 0x1, RZ, 0xc0, !PT ;  /* 0x0000000107077812 */ /* 0x000fe400078ec0ff */
[----:B------:R-:W-:-:S02]  /*59e0*/  PRMT R9, RZ, 0x7610, R9 ;  /* 0x00007610ff097816 */ /* 0x000fc40000000009 */
[----:B0-----:R-:W-:-:S04]  /*59f0*/  @P1 LEA R3, R4, R3, 0x18 ;  /* 0x0000000304031211 */ /* 0x001fc800078ec0ff */
[----:B------:R0:W-:Y:S01]  /*5a00*/  @P1 SYNCS.ARRIVE.TRANS64.A1T0 RZ, [R3+URZ+0x38], RZ ;  /* 0x000038ff03ff19a7 */ /* 0x0001e2000810003f */
[----:B------:R-:W-:-:S04]  /*5a10*/  ISETP.NE.U32.AND P1, PT, R2, 0x1, PT ;  /* 0x000000010200780c */ /* 0x000fc80003f25070 */
[----:B------:R-:W-:Y:S02]  /*5a20*/  ISETP.GT.U32.AND P1, PT, R8, 0x1, !P1 ;  /* 0x000000010800780c */ /* 0x000fe40004f24070 */
[----:B0-----:R-:W-:Y:S02]  /*5a30*/  SEL R3, RZ, 0x1, !P0 ;  /* 0x00000001ff037807 */ /* 0x001fe40004000000 */
[----:B------:R-:W-:Y:S02]  /*5a40*/  ISETP.GE.U32.AND.EX P0, PT, R19, UR5, PT, P2 ;  /* 0x0000000513007c0c */ /* 0x000fe4000bf06120 */
[----:B------:R-:W-:-:S04]  /*5a50*/  SEL R2, RZ, 0x1, !P1 ;  /* 0x00000001ff027807 */ /* 0x000fc80004800000 */
[----:B------:R-:W-:Y:S01]  /*5a60*/  LOP3.LUT R6, R2, R6, R3, 0x96, !PT ;  /* 0x0000000602067212 */ /* 0x000fe200078e9603 */
[----:B------:R-:W-:Y:S01]  /*5a70*/  IMAD.MOV.U32 R3, RZ, RZ, -0x1 ;  /* 0xffffffffff037424 */ /* 0x000fe200078e00ff */
[----:B------:R-:W-:-:S05]  /*5a80*/  PRMT R2, RZ, 0x7610, R2 ;  /* 0x00007610ff027816 */ /* 0x000fca0000000002 */
[----:B------:R-:W-:Y:S05]  /*5a90*/  @P0 BRA `(.L_x_60) ;  /* 0x00000004005c0947 */ /* 0x000fea0003800000 */
[----:B------:R-:W0:Y:S01]  /*5aa0*/  S2R R15, SR_CTAID.X ;  /* 0x00000000000f7919 */ /* 0x000e220000002500 */
[----:B------:R-:W-:Y:S01]  /*5ab0*/  ULDC.64 UR4, c[0x0][0x628] ;  /* 0x00018a0000047ab9 */ /* 0x000fe20000000a00 */
[----:B------:R-:W-:Y:S01]  /*5ac0*/  ULDC UR7, c[0x0][0x630] ;  /* 0x00018c0000077ab9 */ /* 0x000fe20000000800 */
[----:B------:R-:W-:Y:S01]  /*5ad0*/  ISETP.NE.U32.AND P0, PT, RZ, UR4, PT ;  /* 0x00000004ff007c0c */ /* 0x000fe2000bf05070 */
[----:B------:R-:W1:Y:S01]  /*5ae0*/  S2R R20, SR_CTAID.Y ;  /* 0x0000000000147919 */ /* 0x000e620000002600 */
[----:B------:R-:W-:Y:S01]  /*5af0*/  ULDC UR8, c[0x0][0x150] ;  /* 0x0000540000087ab9 */ /* 0x000fe20000000800 */
[----:B------:R-:W-:Y:S01]  /*5b00*/  IMAD.MOV.U32 R2, RZ, RZ, R18 ;  /* 0x000000ffff027224 */ /* 0x000fe200078e0012 */
[----:B------:R-:W-:Y:S01]  /*5b10*/  ISETP.NE.AND.EX P0, PT, RZ, UR5, PT, P0 ;  /* 0x00000005ff007c0c */ /* 0x000fe2000bf05300 */
[----:B------:R-:W-:Y:S01]  /*5b20*/  IMAD.MOV.U32 R3, RZ, RZ, R19 ;  /* 0x000000ffff037224 */ /* 0x000fe200078e0013 */
[----:B0-----:R-:W-:-:S11]  /*5b30*/  I2FP.F32.U32 R22, R15 ;  /* 0x0000000f00167245 */ /* 0x001fd60000201000 */
[----:B------:R-:W-:Y:S05]  /*5b40*/  @!P0 BRA `(.L_x_61) ;  /* 0x0000000000288947 */ /* 0x000fea0003800000 */
[----:B------:R-:W-:Y:S02]  /*5b50*/  ULDC UR6, c[0x0][0x634] ;  /* 0x00018d0000067ab9 */ /* 0x000fe40000000800 */
[----:B------:R-:W-:-:S05]  /*5b60*/  IADD3 R3, P0, R18, UR6, RZ ;  /* 0x0000000612037c10 */ /* 0x000fca000ff1e0ff */
[----:B------:R-:W-:-:S04]  /*5b70*/  IMAD.X R21, RZ, RZ, R19, P0 ;  /* 0x000000ffff157224 */ /* 0x000fc800000e0613 */
[----:B------:R-:W-:-:S04]  /*5b80*/  IMAD.WIDE.U32 R4, R21, UR4, RZ ;  /* 0x0000000415047c25 */ /* 0x000fc8000f8e00ff */
[----:B------:R-:W-:-:S04]  /*5b90*/  IMAD.WIDE.U32 R4, P0, R3, UR5, R4 ;  /* 0x0000000503047c25 */ /* 0x000fc8000f800004 */
[----:B------:R-:W-:-:S04]  /*5ba0*/  IMAD.WIDE.U32 R2, R3, UR4, RZ ;  /* 0x0000000403027c25 */ /* 0x000fc8000f8e00ff */
[----:B------:R-:W-:Y:S01]  /*5bb0*/  IMAD.MOV.U32 R2, RZ, RZ, R5 ;  /* 0x000000ffff027224 */ /* 0x000fe200078e0005 */
[----:B------:R-:W-:Y:S01]  /*5bc0*/  IADD3 RZ, P1, R3, R4, RZ ;  /* 0x0000000403ff7210 */ /* 0x000fe20007f3e0ff */
[----:B------:R-:W-:-:S04]  /*5bd0*/  IMAD.X R3, RZ, RZ, RZ, P0 ;  /* 0x000000ffff037224 */ /* 0x000fc800000e06ff */
[----:B------:R-:W-:-:S08]  /*5be0*/  IMAD.WIDE.U32.X R2, R21, UR5, R2, P1 ;  /* 0x0000000515027c25 */ /* 0x000fd000088e0402 */
.L_x_61:
[--C-:B------:R-:W-:Y:S01]  /*5bf0*/  SHF.R.U64 R14, R2, UR7, R3.reuse ;  /* 0x00000007020e7c19 */ /* 0x100fe20008001203 */
[----:B------:R-:W-:Y:S01]  /*5c00*/  FMUL R22, R22, UR8 ;  /* 0x0000000816167c20 */ /* 0x000fe20008400000 */
[----:B------:R-:W-:Y:S01]  /*5c10*/  SHF.R.U32.HI R2, RZ, UR7, R3 ;  /* 0x00000007ff027c19 */ /* 0x000fe20008011603 */
[----:B------:R-:W0:Y:S01]  /*5c20*/  LDC R4, c[0x0][0x144] ;  /* 0x00005100ff047b82 */ /* 0x000e220000000800 */
[----:B------:R-:W-:Y:S01]  /*5c30*/  IADD3 R21, P0, RZ, -R14, RZ ;  /* 0x8000000eff157210 */ /* 0x000fe20007f1e0ff */
[----:B------:R-:W-:Y:S01]  /*5c40*/  ULDC.64 UR4, c[0x0][0x620] ;  /* 0x0001880000047ab9 */ /* 0x000fe20000000a00 */
[----:B-1----:R-:W-:Y:S01]  /*5c50*/  I2FP.F32.U32 R3, R20 ;  /* 0x0000001400037245 */ /* 0x002fe20000201000 */
[----:B------:R-:W-:Y:S01]  /*5c60*/  ULDC UR6, c[0x0][0x154] ;  /* 0x0000550000067ab9 */ /* 0x000fe20000000800 */
[----:B------:R-:W1:Y:S01]  /*5c70*/  F2I.U32.TRUNC.NTZ R22, R22 ;  /* 0x0000001600167305 */ /* 0x000e62000020f000 */
[----:B------:R-:W-:Y:S01]  /*5c80*/  IMAD.X R2, RZ, RZ, ~R2, P0 ;  /* 0x000000ffff027224 */ /* 0x000fe200000e0e02 */
[----:B------:R-:W-:Y:S01]  /*5c90*/  ISETP.NE.AND P2, PT, R17, 0x1, PT ;  /* 0x000000011100780c */ /* 0x000fe20003f45270 */
[----:B------:R-:W-:Y:S01]  /*5ca0*/  FMUL R23, R3, UR6 ;  /* 0x0000000603177c20 */ /* 0x000fe20008400000 */
[----:B------:R-:W2:Y:S01]  /*5cb0*/  LDC R25, c[0x0][0x148] ;  /* 0x00005200ff197b82 */ /* 0x000ea20000000800 */
[----:B------:R-:W-:Y:S01]  /*5cc0*/  IMAD R2, R2, UR4, RZ ;  /* 0x0000000402027c24 */ /* 0x000fe2000f8e02ff */
[----:B------:R-:W-:Y:S01]  /*5cd0*/  ULDC.64 UR6, c[0x0][0x640] ;  /* 0x0001900000067ab9 */ /* 0x000fe20000000a00 */
[----:B------:R-:W-:Y:S01]  /*5ce0*/  IMAD.MOV.U32 R3, RZ, RZ, R19 ;  /* 0x000000ffff037224 */ /* 0x000fe200078e0013 */
[----:B------:R-:W-:Y:S01]  /*5cf0*/  ISETP.NE.U32.AND P0, PT, RZ, UR6, PT ;  /* 0x00000006ff007c0c */ /* 0x000fe2000bf05070 */
[----:B------:R-:W-:Y:S01]  /*5d00*/  IMAD R5, R21, UR5, R2 ;  /* 0x0000000515057c24 */ /* 0x000fe2000f8e0202 */
[----:B------:R-:W3:Y:S01]  /*5d10*/  F2I.U32.TRUNC.NTZ R23, R23 ;  /* 0x0000001700177305 */ /* 0x000ee2000020f000 */
[----:B------:R-:W-:Y:S01]  /*5d20*/  IMAD.MOV.U32 R2, RZ, RZ, R18 ;  /* 0x000000ffff027224 */ /* 0x000fe200078e0012 */
[----:B------:R-:W-:-:S03]  /*5d30*/  ISETP.NE.AND.EX P0, PT, RZ, UR7, PT, P0 ;  /* 0x00000007ff007c0c */ /* 0x000fc6000bf05300 */
[----:B------:R-:W-:Y:S01]  /*5d40*/  IMAD.WIDE.U32 R2, R21, UR4, R2 ;  /* 0x0000000415027c25 */ /* 0x000fe2000f8e0002 */
[----:B------:R-:W-:-:S03]  /*5d50*/  ULDC UR4, c[0x0][0x618] ;  /* 0x0001860000047ab9 */ /* 0x000fc60000000800 */
[----:B------:R-:W-:Y:S02]  /*5d60*/  IMAD.IADD R3, R3, 0x1, R5 ;  /* 0x0000000103037824 */ /* 0x000fe400078e0205 */
[----:B-1----:R-:W-:-:S03]  /*5d70*/  IMAD.MOV R22, RZ, RZ, -R22 ;  /* 0x000000ffff167224 */ /* 0x002fc600078e0a16 */
[----:B------:R-:W-:Y:S01]  /*5d80*/  SHF.R.U64 R21, R2, UR4, R3 ;  /* 0x0000000402157c19 */ /* 0x000fe20008001203 */
[----:B0-----:R-:W-:Y:S01]  /*5d90*/  IMAD R15, R4, R22, R15 ;  /* 0x00000016040f7224 */ /* 0x001fe200078e020f */
[----:B------:R-:W-:Y:S01]  /*5da0*/  SHF.R.U32.HI R2, RZ, UR4, R3 ;  /* 0x00000004ff027c19 */ /* 0x000fe20008011603 */
[----:B------:R-:W-:Y:S01]  /*5db0*/  ULDC UR4, c[0x0][0x608] ;  /* 0x0001820000047ab9 */ /* 0x000fe20000000800 */
[----:B---3--:R-:W-:Y:S02]  /*5dc0*/  IMAD.MOV R4, RZ, RZ, -R23 ;  /* 0x000000ffff047224 */ /* 0x008fe400078e0a17 */
[--C-:B------:R-:W-:Y:S02]  /*5dd0*/  SHF.R.U64 R22, R21, UR4, R2.reuse ;  /* 0x0000000415167c19 */ /* 0x100fe40008001202 */
[----:B------:R-:W-:Y:S01]  /*5de0*/  SHF.R.U32.HI R3, RZ, UR4, R2 ;  /* 0x00000004ff037c19 */ /* 0x000fe20008011602 */
[----:B------:R-:W-:Y:S01]  /*5df0*/  ULDC UR4, c[0x0][0x658] ;  /* 0x0001960000047ab9 */ /* 0x000fe20000000800 */
[----:B--2---:R-:W-:-:S02]  /*5e00*/  @P2 IMAD R15, R25, R4, R20 ;  /* 0x00000004190f2224 */ /* 0x004fc400078e0214 */
[--C-:B------:R-:W-:Y:S02]  /*5e10*/  SHF.R.U64 R20, R22, UR4, R3.reuse ;  /* 0x0000000416147c19 */ /* 0x100fe40008001203 */
[----:B------:R-:W-:-:S03]  /*5e20*/  SHF.R.U32.HI R23, RZ, UR4, R3 ;  /* 0x00000004ff177c19 */ /* 0x000fc60008011603 */
[----:B------:R-:W-:Y:S02]  /*5e30*/  IMAD.MOV.U32 R2, RZ, RZ, R20 ;  /* 0x000000ffff027224 */ /* 0x000fe400078e0014 */
[----:B------:R-:W-:Y:S01]  /*5e40*/  IMAD.MOV.U32 R3, RZ, RZ, R23 ;  /* 0x000000ffff037224 */ /* 0x000fe200078e0017 */
[----:B------:R-:W-:Y:S06]  /*5e50*/  @!P0 BRA `(.L_x_62) ;  /* 0x0000000000288947 */ /* 0x000fec0003800000 */
        /* <DEDUP_REMOVED lines=10> */
.L_x_62:
[----:B------:R-:W-:Y:S01]  /*5f00*/  ULDC UR5, c[0x0][0x648] ;  /* 0x0001920000057ab9 */ /* 0x000fe20000000800 */
[----:B------:R-:W-:Y:S01]  /*5f10*/  ULDC UR4, c[0x0][0x600] ;  /* 0x0001800000047ab9 */ /* 0x000fe20000000800 */
[----:B------:R-:W-:Y:S01]  /*5f20*/  SHF.R.U64 R3, R2, UR5, R3 ;  /* 0x0000000502037c19 */ /* 0x000fe20008001203 */
[----:B------:R-:W-:Y:S01]  /*5f30*/  UIADD3 UR5, UR4, -0x1, URZ ;  /* 0xffffffff04057890 */ /* 0x000fe2000fffe03f */
[----:B------:R-:W-:Y:S01]  /*5f40*/  LOP3.LUT R2, R22, UR21, RZ, 0xc0, !PT ;  /* 0x0000001516027c12 */ /* 0x000fe2000f8ec0ff */
[----:B------:R-:W-:Y:S02]  /*5f50*/  ULDC UR6, c[0x0][0x638] ;  /* 0x00018e0000067ab9 */ /* 0x000fe40000000800 */
[----:B------:R-:W-:Y:S02]  /*5f60*/  IMAD.MOV R5, RZ, RZ, -R3 ;  /* 0x000000ffff057224 */ /* 0x000fe400078e0a03 */
[----:B------:R-:W-:Y:S01]  /*5f70*/  LOP3.LUT R21, R21, UR5, RZ, 0xc0, !PT ;  /* 0x0000000515157c12 */ /* 0x000fe2000f8ec0ff */
[----:B------:R-:W-:Y:S01]  /*5f80*/  IMAD R2, R3, UR13, R2 ;  /* 0x0000000d03027c24 */ /* 0x000fe2000f8e0202 */
[----:B------:R-:W-:Y:S01]  /*5f90*/  ULDC UR5, c[0x0][0x610] ;  /* 0x0001840000057ab9 */ /* 0x000fe20000000800 */
[----:B------:R-:W-:-:S02]  /*5fa0*/  IMAD R20, R5, UR6, R20 ;  /* 0x0000000605147c24 */ /* 0x000fc4000f8e0214 */
[----:B------:R-:W-:Y:S02]  /*5fb0*/  IMAD R15, R2, UR5, R15 ;  /* 0x00000005020f7c24 */ /* 0x000fe4000f8e020f */
[----:B------:R-:W-:Y:S02]  /*5fc0*/  IMAD R20, R20, UR4, R21 ;  /* 0x0000000414147c24 */ /* 0x000fe4000f8e0215 */
[----:B------:R-:W-:Y:S02]  /*5fd0*/  IMAD.MOV.U32 R2, RZ, RZ, 0x1 ;  /* 0x00000001ff027424 */ /* 0x000fe400078e00ff */
[----:B------:R-:W-:Y:S01]  /*5fe0*/  IMAD.MOV.U32 R3, RZ, RZ, R14 ;  /* 0x000000ffff037224 */ /* 0x000fe200078e000e */
[----:B------:R-:W-:Y:S02]  /*5ff0*/  SEL R21, R20, R15, !P2 ;  /* 0x0000000f14157207 */ /* 0x000fe40005000000 */
[----:B------:R-:W-:-:S07]  /*6000*/  SEL R20, R15, R20, !P2 ;  /* 0x000000140f147207 */ /* 0x000fce0005000000 */
.L_x_60:
[----:B------:R-:W-:Y:S05]  /*6010*/  BSYNC B1 ;  /* 0x0000000000017941 */ /* 0x000fea0003800000 */
.L_x_59:
[----:B------:R-:W-:-:S13]  /*6020*/  LOP3.LUT P0, RZ, R2, 0xff, RZ, 0xc0, !PT ;  /* 0x000000ff02ff7812 */ /* 0x000fda000780c0ff */
[----:B------:R-:W-:Y:S05]  /*6030*/  @P0 BRA `(.L_x_63) ;  /* 0xfffffff000ac0947 */ /* 0x000fea000383ffff */
[----:B------:R-:W-:Y:S05]  /*6040*/  BSYNC B0 ;  /* 0x0000000000007941 */ /* 0x000fea0003800000 */
.L_x_52:
[----:B------:R-:W-:-:S03]  /*6050*/  UMOV UR4, 0xffffffff ;  /* 0xffffffff00047882 */ /* 0x000fc60000000000 */
[----:B------:R-:W-:Y:S05]  /*6060*/  BRA.DIV UR4, `(.L_x_64) ;  /* 0x0000000204cc7947 */ /* 0x000fea000b800000 */
[----:B------:R-:W-:-:S13]  /*6070*/  ELECT P6, URZ, PT ;  /* 0x00000000003f782f */ /* 0x000fda00038c0000 */
.L_x_76:
[----:B------:R-:W-:Y:S04]  /*6080*/  BSSY B0, `(.L_x_65) ;  /* 0x0000019000007945 */ /* 0x000fe80003800000 */
[----:B------:R-:W-:Y:S05]  /*6090*/  @!P6 BRA `(.L_x_66) ;  /* 0x00000000005ce947 */ /* 0x000fea0003800000 */
[----:B------:R-:W-:-:S04]  /*60a0*/  LOP3.LUT R16, R16, 0x2, RZ, 0xfc, !PT ;  /* 0x0000000210107812 */ /* 0x000fc800078efcff */
[----:B------:R-:W-:-:S13]  /*60b0*/  ISETP.NE.AND P0, PT, R16, 0x3, PT ;  /* 0x000000031000780c */ /* 0x000fda0003f05270 */
[----:B------:R-:W-:Y:S05]  /*60c0*/  @!P0 BRA `(.L_x_67) ;  /* 0x0000000000048947 */ /* 0x000fea0003800000 */
[----:B------:R-:W-:Y:S01]  /*60d0*/  BPT.TRAP 0x1 ;  /* 0x000000040000795c */ /* 0x000fe20000300000 */
.L_x_67:
[----:B------:R-:W0:Y:S01]  /*60e0*/  S2R R3, SR_CgaCtaId ;  /* 0x0000000000037919 */ /* 0x000e220000008800 */
[----:B------:R-:W-:Y:S02]  /*60f0*/  MOV R0, 0x400 ;  /* 0x0000040000007802 */ /* 0x000fe40000000f00 */
[----:B------:R-:W-:Y:S02]  /*6100*/  SHF.L.U32 R2, R6, 0x1f, RZ ;  /* 0x0000001f06027819 */ /* 0x000fe400000006ff */
[----:B0-----:R-:W-:-:S05]  /*6110*/  LEA R0, R3, R0, 0x18 ;  /* 0x0000000003007211 */ /* 0x001fca00078ec0ff */
[----:B------:R-:W-:-:S04]  /*6120*/  VIADD R0, R0, 0x10 ;  /* 0x0000001000007836 */ /* 0x000fc80000000000 */
[C---:B------:R-:W-:Y:S02]  /*6130*/  IMAD R5, R7.reuse, 0x8, R0 ;  /* 0x0000000807057824 */ /* 0x040fe400078e0200 */
[----:B------:R-:W-:Y:S02]  /*6140*/  VIADD R7, R7, 0x1 ;  /* 0x0000000107077836 */ /* 0x000fe40000000000 */
[----:B------:R-:W0:Y:S03]  /*6150*/  SYNCS.PHASECHK.TRANS64.TRYWAIT P0, [R5+URZ], R2 ;  /* 0x00000002050075a7 */ /* 0x000e26000800017f */
[----:B------:R-:W-:-:S04]  /*6160*/  ISETP.NE.AND P1, PT, R7, 0x2, PT ;  /* 0x000000020700780c */ /* 0x000fc80003f25270 */
[----:B------:R-:W-:Y:S02]  /*6170*/  SEL R3, RZ, 0x1, P1 ;  /* 0x00000001ff037807 */ /* 0x000fe40000800000 */
[----:B------:R-:W-:Y:S02]  /*6180*/  SEL R7, R7, RZ, P1 ;  /* 0x000000ff07077207 */ /* 0x000fe40000800000 */
[----:B------:R-:W-:Y:S01]  /*6190*/  LOP3.LUT R3, R6, R3, RZ, 0x3c, !PT ;  /* 0x0000000306037212 */ /* 0x000fe200078e3cff */
[----:B0-----:R-:W-:Y:S06]  /*61a0*/  @!P0 BRA `(.L_x_68) ;  /* 0x00000000009c8947 */ /* 0x001fec0003800000 */
.L_x_77:
[----:B------:R-:W-:Y:S01]  /*61b0*/  IMAD R7, R7, 0x8, R0 ;  /* 0x0000000807077824 */ /* 0x000fe200078e0200 */
[----:B------:R-:W-:-:S07]  /*61c0*/  SHF.L.U32 R0, R3, 0x1f, RZ ;  /* 0x0000001f03007819 */ /* 0x000fce00000006ff */
.L_x_69:
[----:B-1----:R1:W2:Y:S02]  /*61d0*/  SYNCS.PHASECHK.TRANS64.TRYWAIT P0, [R7+URZ], R0 ;  /* 0x00000000070075a7 */ /* 0x0022a4000800017f */
[----:B--2---:R-:W-:Y:S05]  /*61e0*/  @!P0 NANOSLEEP.SYNCS 0x989680 ;  /* 0x009896800000895d */ /* 0x004fea0003900000 */
[----:B------:R-:W2:Y:S02]  /*61f0*/  @!P0 SYNCS.PHASECHK.TRANS64 P0, [R7+URZ], R0 ;  /* 0x00000000070085a7 */ /* 0x000ea4000800007f */
[----:B--2---:R-:W-:Y:S05]  /*6200*/  @!P0 BRA `(.L_x_69) ;  /* 0xfffffffc00f08947 */ /* 0x004fea000383ffff */
.L_x_66:
[----:B------:R-:W-:Y:S05]  /*6210*/  BSYNC B0 ;  /* 0x0000000000007941 */ /* 0x000fea0003800000 */
.L_x_65:
[----:B------:R-:W-:Y:S05]  /*6220*/  EXIT ;  /* 0x000000000000794d */ /* 0x000fea0003800000 */
.L_x_21:
[----:B-1----:R1:W2:Y:S02]  /*6230*/  SYNCS.PHASECHK.TRANS64.TRYWAIT P1, [R3+URZ], R0 ;  /* 0x00000000030075a7 */ /* 0x0022a4000802017f */
[----:B--2---:R-:W-:Y:S05]  /*6240*/  @!P1 NANOSLEEP.SYNCS 0x989680 ;  /* 0x009896800000995d */ /* 0x004fea0003900000 */
[----:B------:R-:W2:Y:S02]  /*6250*/  @!P1 SYNCS.PHASECHK.TRANS64 P1, [R3+URZ], R0 ;  /* 0x00000000030095a7 */ /* 0x000ea4000802007f */
[----:B--2---:R-:W-:Y:S05]  /*6260*/  @!P1 BRA `(.L_x_21) ;  /* 0xfffffffc00f09947 */ /* 0x004fea000383ffff */
[----:B------:R-:W-:Y:S05]  /*6270*/  BRA `(.L_x_20) ;  /* 0xffffffb000b87947 */ /* 0x000fea000383ffff */
.L_x_26:
[----:B-1----:R1:W2:Y:S02]  /*6280*/  SYNCS.PHASECHK.TRANS64.TRYWAIT P1, [R4+URZ], R3 ;  /* 0x00000003040075a7 */ /* 0x0022a4000802017f */
[----:B--2---:R-:W-:Y:S05]  /*6290*/  @!P1 NANOSLEEP.SYNCS 0x989680 ;  /* 0x009896800000995d */ /* 0x004fea0003900000 */
[----:B------:R-:W2:Y:S02]  /*62a0*/  @!P1 SYNCS.PHASECHK.TRANS64 P1, [R4+URZ], R3 ;  /* 0x00000003040095a7 */ /* 0x000ea4000802007f */
[----:B--2---:R-:W-:Y:S05]  /*62b0*/  @!P1 BRA `(.L_x_26) ;  /* 0xfffffffc00f09947 */ /* 0x004fea000383ffff */
[----:B------:R-:W-:Y:S05]  /*62c0*/  BRA `(.L_x_25) ;  /* 0xffffffc000787947 */ /* 0x000fea000383ffff */
.L_x_53:
[----:B------:R-:W-:Y:S01]  /*62d0*/  BSSY B1, `(.L_x_70) ;  /* 0x0000006000017945 */ /* 0x000fe20003800000 */
[----:B------:R-:W-:-:S07]  /*62e0*/  IMAD.MOV.U32 R15, RZ, RZ, -0x1 ;  /* 0xffffffffff0f7424 */ /* 0x000fce00078e00ff */
[----:B------:R-:W-:Y:S05]  /*62f0*/  WARPSYNC.COLLECTIVE R15, `(.L_x_71) ;  /* 0x000000000f0c7348 */ /* 0x000fea0003c00000 */
[----:B------:R-:W-:Y:S02]  /*6300*/  ELECT P6, UR62, PT ;  /* 0x00000000003e782f */ /* 0x000fe400038c0000 */
[----:B------:R-:W-:Y:S01]  /*6310*/  MOV R14, UR62 ;  /* 0x0000003e000e7c02 */ /* 0x000fe20008000f00 */
[----:B------:R-:W-:Y:S10]  /*6320*/  ENDCOLLECTIVE ;  /* 0x000000000000791b */ /* 0x000ff40003800000 */
.L_x_71:
[----:B------:R-:W-:Y:S05]  /*6330*/  BSYNC B1 ;  /* 0x0000000000017941 */ /* 0x000fea0003800000 */
.L_x_70:
[----:B------:R-:W-:Y:S05]  /*6340*/  BRA `(.L_x_72) ;  /* 0xffffffec00f47947 */ /* 0x000fea000383ffff */
.L_x_56:
[----:B0-----:R0:W1:Y:S02]  /*6350*/  SYNCS.PHASECHK.TRANS64.TRYWAIT P0, [R22+URZ+0x10], R5 ;  /* 0x00001005160075a7 */ /* 0x001064000800017f */
[----:B-1----:R-:W-:Y:S05]  /*6360*/  @!P0 NANOSLEEP.SYNCS 0x989680 ;  /* 0x009896800000895d */ /* 0x002fea0003900000 */
[----:B------:R-:W1:Y:S02]  /*6370*/  @!P0 SYNCS.PHASECHK.TRANS64 P0, [R22+URZ+0x10], R5 ;  /* 0x00001005160085a7 */ /* 0x000e64000800007f */
[----:B-1----:R-:W-:Y:S05]  /*6380*/  @!P0 BRA `(.L_x_56) ;  /* 0xfffffffc00f08947 */ /* 0x002fea000383ffff */
[----:B------:R-:W-:Y:S05]  /*6390*/  BRA `(.L_x_73) ;  /* 0xfffffff0002c7947 */ /* 0x000fea000383ffff */
.L_x_64:
[----:B------:R-:W-:Y:S01]  /*63a0*/  BSSY B0, `(.L_x_74) ;  /* 0x0000006000007945 */ /* 0x000fe20003800000 */
[----:B------:R-:W-:-:S07]  /*63b0*/  IMAD.MOV.U32 R15, RZ, RZ, -0x1 ;  /* 0xffffffffff0f7424 */ /* 0x000fce00078e00ff */
[----:B------:R-:W-:Y:S05]  /*63c0*/  WARPSYNC.COLLECTIVE R15, `(.L_x_75) ;  /* 0x000000000f0c7348 */ /* 0x000fea0003c00000 */
[----:B------:R-:W-:Y:S02]  /*63d0*/  ELECT P6, UR62, PT ;  /* 0x00000000003e782f */ /* 0x000fe400038c0000 */
[----:B------:R-:W-:Y:S01]  /*63e0*/  MOV R14, UR62 ;  /* 0x0000003e000e7c02 */ /* 0x000fe20008000f00 */
[----:B------:R-:W-:Y:S10]  /*63f0*/  ENDCOLLECTIVE ;  /* 0x000000000000791b */ /* 0x000ff40003800000 */
.L_x_75:
[----:B------:R-:W-:Y:S05]  /*6400*/  BSYNC B0 ;  /* 0x0000000000007941 */ /* 0x000fea0003800000 */
.L_x_74:
[----:B------:R-:W-:Y:S05]  /*6410*/  BRA `(.L_x_76) ;  /* 0xfffffffc00187947 */ /* 0x000fea000383ffff */
.L_x_68:
[----:B0-----:R0:W1:Y:S02]  /*6420*/  SYNCS.PHASECHK.TRANS64.TRYWAIT P0, [R5+URZ], R2 ;  /* 0x00000002050075a7 */ /* 0x001064000800017f */
[----:B-1----:R-:W-:Y:S05]  /*6430*/  @!P0 NANOSLEEP.SYNCS 0x989680 ;  /* 0x009896800000895d */ /* 0x002fea0003900000 */
[----:B------:R-:W1:Y:S02]  /*6440*/  @!P0 SYNCS.PHASECHK.TRANS64 P0, [R5+URZ], R2 ;  /* 0x00000002050085a7 */ /* 0x000e64000800007f */
[----:B-1----:R-:W-:Y:S05]  /*6450*/  @!P0 BRA `(.L_x_68) ;  /* 0xfffffffc00f08947 */ /* 0x002fea000383ffff */
[----:B------:R-:W-:Y:S05]  /*6460*/  BRA `(.L_x_77) ;  /* 0xfffffffc00507947 */ /* 0x000fea000383ffff */
.L_x_78:
[----:B------:R-:W-:-:S00]  /*6470*/  BRA `(.L_x_78) ;  /* 0xfffffffc00fc7947 */ /* 0x000fc0000383ffff */
[----:B------:R-:W-:-:S00]  /*6480*/  NOP ;  /* 0x0000000000007918 */ /* 0x000fc00000000000 */
[----:B------:R-:W-:-:S00]  /*6490*/  NOP ;  /* 0x0000000000007918 */ /* 0x000fc00000000000 */
[----:B------:R-:W-:-:S00]  /*64a0*/  NOP ;  /* 0x0000000000007918 */ /* 0x000fc00000000000 */
[----:B------:R-:W-:-:S00]  /*64b0*/  NOP ;  /* 0x0000000000007918 */ /* 0x000fc00000000000 */
[----:B------:R-:W-:-:S00]  /*64c0*/  NOP ;  /* 0x0000000000007918 */ /* 0x000fc00000000000 */
[----:B------:R-:W-:-:S00]  /*64d0*/  NOP ;  /* 0x0000000000007918 */ /* 0x000fc00000000000 */
[----:B------:R-:W-:-:S00]  /*64e0*/  NOP ;  /* 0x0000000000007918 */ /* 0x000fc00000000000 */
[----:B------:R-:W-:-:S00]  /*64f0*/  NOP ;  /* 0x0000000000007918 */ /* 0x000fc00000000000 */
.L_x_79:


//--------------------- .nv.global.init           --------------------------
	.section	.nv.global.init,"aw",@progbits
.nv.global.init:
	.type		$str$22,@object
	.size		$str$22,($str$23 - $str$22)
$str$22:
        /*0000*/ 	.byte	0x6b, 0x5f, 0x74, 0x69, 0x6c, 0x65, 0x5f, 0x63, 0x6f, 0x75, 0x6e, 0x74, 0x20, 0x3e, 0x3d, 0x20
        /*0010*/ 	.byte	0x31, 0x00
	.type		$str$23,@object
	.size		$str$23,(__unnamed_1 - $str$23)
$str$23:
        /*0012*/ 	.byte	0x2f, 0x74, 0x6d, 0x70, 0x2f, 0x63, 0x75, 0x74, 0x6c, 0x61, 0x73, 0x73, 0x5f, 0x73, 0x77, 0x65
        /*0022*/ 	.byte	0x65, 0x70, 0x5f, 0x73, 0x72, 0x63, 0x2f, 0x69, 0x6e, 0x63, 0x6c, 0x75, 0x64, 0x65, 0x2f, 0x63
        /*0032*/ 	.byte	0x75, 0x74, 0x6c, 0x61, 0x73, 0x73, 0x2f, 0x67, 0x65, 0x6d, 0x6d, 0x2f, 0x63, 0x6f, 0x6c, 0x6c
        /*0042*/ 	.byte	0x65, 0x63, 0x74, 0x69, 0x76, 0x65, 0x2f, 0x73, 0x6d, 0x39, 0x30, 0x5f, 0x6d, 0x6d, 0x61, 0x5f
        /*0052*/ 	.byte	0x74, 0x6d, 0x61, 0x5f, 0x67, 0x6d, 0x6d, 0x61, 0x5f, 0x73, 0x73, 0x5f, 0x77, 0x61, 0x72, 0x70
        /*0062*/ 	.byte	0x73, 0x70, 0x65, 0x63, 0x69, 0x61, 0x6c, 0x69, 0x7a, 0x65, 0x64, 0x2e, 0x68, 0x70, 0x70, 0x00
	.type		__unnamed_1,@object
	.size		__unnamed_1,(.L_0 - __unnamed_1)
__unnamed_1:
        /*0072*/ 	.byte	0x76, 0x6f, 0x69, 0x64, 0x20, 0x63, 0x75, 0x74, 0x6c, 0x61, 0x73, 0x73, 0x3a, 0x3a, 0x67, 0x65
        /* <DEDUP_REMOVED lines=180> */
.L_0:


//--------------------- .nv.shared._ZN7cutlass13device_kernelINS_4gemm6kernel13GemmUniversalIN4cute5tupleIJiiiiEEENS1_10collective13CollectiveMmaINS1_34MainloopSm90TmaGmmaWarpSpecializedILi2ENS5_IJNS4_1CILi2EEENSA_ILi1EEESC_EEENS1_35KernelTmaWarpSpecializedCooperativeEEENS5_IJNSA_ILi192EEENSA_ILi8EEENSA_ILi256EEEEEENS_6half_tENS5_IJlSC_lEEESK_SL_NS4_8TiledMMAINS4_8MMA_AtomIJNS4_4SM904GMMA24MMA_64x8x16_F32F16F16_SSILNSP_5MajorE0ELSR_0ELNSP_7ScaleInE1ELSS_1EEEEEENS4_6LayoutISD_NS5_IJSC_NSA_ILi0EEESW_EEEEENS5_IJNS4_10UnderscoreESZ_SZ_EEEEENS4_13SM90_TMA_LOADENS4_14ComposedLayoutINS4_7SwizzleILi3ELi4ELi3EEENS4_18smem_ptr_flag_bitsILi16EEENSV_INS5_IJSH_NSA_ILi64EEEEEENS5_IJS18_SC_EEEEEEEvNS4_8identityENS4_23SM90_TMA_LOAD_MULTICASTES1C_vS1D_EENS_8epilogue10collective6detail29Sm90TmaWarpSpecializedAdapterINS1H_15DefaultEpilogueISK_SL_SL_NS1G_6thread17LinearCombinationISK_Li1EffLNS1L_9ScaleType4KindE0ELNS_15FloatRoundStyleE2ESK_EENS1_15EpilogueDefaultEEEEEvvEEEEvNT_6ParamsE --------------------------
	.section	.nv.shared._ZN7cutlass13device_kernelINS_4gemm6kernel13GemmUniversalIN4cute5tupleIJiiiiEEENS1_10collective13CollectiveMmaINS1_34MainloopSm90TmaGmmaWarpSpecializedILi2ENS5_IJNS4_1CILi2EEENSA_ILi1EEESC_EEENS1_35KernelTmaWarpSpecializedCooperativeEEENS5_IJNSA_ILi192EEENSA_ILi8EEENSA_ILi256EEEEEENS_6half_tENS5_IJlSC_lEEESK_SL_NS4_8TiledMMAINS4_8MMA_AtomIJNS4_4SM904GMMA24MMA_64x8x16_F32F16F16_SSILNSP_5MajorE0ELSR_0ELNSP_7ScaleInE1ELSS_1EEEEEENS4_6LayoutISD_NS5_IJSC_NSA_ILi0EEESW_EEEEENS5_IJNS4_10UnderscoreESZ_SZ_EEEEENS4_13SM90_TMA_LOADENS4_14ComposedLayoutINS4_7SwizzleILi3ELi4ELi3EEENS4_18smem_ptr_flag_bitsILi16EEENSV_INS5_IJSH_NSA_ILi64EEEEEENS5_IJS18_SC_EEEEEEEvNS4_8identityENS4_23SM90_TMA_LOAD_MULTICASTES1C_vS1D_EENS_8epilogue10collective6detail29Sm90TmaWarpSpecializedAdapterINS1H_15DefaultEpilogueISK_SL_SL_NS1G_6thread17LinearCombinationISK_Li1EffLNS1L_9ScaleType4KindE0ELNS_15FloatRoundStyleE2ESK_EENS1_15EpilogueDefaultEEEEEvvEEEEvNT_6ParamsE,"aw",@nobits
	.sectionflags	@""
	.align	16
	.zero		1024


//--------------------- .nv.shared.reserved.0     --------------------------
	.section	.nv.shared.reserved.0,"aw",@nobits
	.weak		__nv_reservedSMEM_offset_0_alias
	.size		__nv_reservedSMEM_offset_0_alias, 0, 0
	.other		__nv_reservedSMEM_offset_0_alias,@"STO_CUDA_RESERVED_SHARED STV_DEFAULT"
__nv_reservedSMEM_offset_0_alias:
	.zero		0


//--------------------- .nv.global                --------------------------
	.section	.nv.global,"aw",@nobits
.nv.global:
	.type		_ZN39_INTERNAL_f23f9366_4_k_cu_149d7cbd_46534cute1_E,@object
	.size		_ZN39_INTERNAL_f23f9366_4_k_cu_149d7cbd_46534cute1_E,(_ZN39_INTERNAL_f23f9366_4_k_cu_149d7cbd_46534cuda3std3__45__cpo6cbeginE - _ZN39_INTERNAL_f23f9366_4_k_cu_149d7cbd_46534cute1_E)
_ZN39_INTERNAL_f23f9366_4_k_cu_149d7cbd_46534cute1_E:
	.zero		1
	.type		_ZN39_INTERNAL_f23f9366_4_k_cu_149d7cbd_46534cuda3std3__45__cpo6cbeginE,@object
	.size		_ZN39_INTERNAL_f23f9366_4_k_cu_149d7cbd_46534cuda3std3__45__cpo6cbeginE,(_ZN39_INTERNAL_f23f9366_4_k_cu_149d7cbd_46534cuda3std3__48in_placeE - _ZN39_INTERNAL_f23f9366_4_k_cu_149d7cbd_46534cuda3std3__45__cpo6cbeginE)
_ZN39_INTERNAL_f23f9366_4_k_cu_149d7cbd_46534cuda3std3__45__cpo6cbeginE:
	.zero		1
	.type		_ZN39_INTERNAL_f23f9366_4_k_cu_149d7cbd_46534cuda3std3__48in_placeE,@object
	.size		_ZN39_INTERNAL_f23f9366_4_k_cu_149d7cbd_46534cuda3std3__48in_placeE,(_ZN39_INTERNAL_f23f9366_4_k_cu_149d7cbd_46534cuda3std6ranges3__45__cpo9iter_moveE - _ZN39_INTERNAL_f23f9366_4_k_cu_149d7cbd_46534cuda3std3__48in_placeE)
_ZN39_INTERNAL_f23f9366_4_k_cu_149d7cbd_46534cuda3std3__48in_placeE:
	.zero		1
	.type		_ZN39_INTERNAL_f23f9366_4_k_cu_149d7cbd_46534cuda3std6ranges3__45__cpo9iter_moveE,@object
	.size		_ZN39_INTERNAL_f23f9366_4_k_cu_149d7cbd_46534cuda3std6ranges3__45__cpo9iter_moveE,(_ZN39_INTERNAL_f23f9366_4_k_cu_149d7cbd_46534cuda3std3__45__cpo5beginE - _ZN39_INTERNAL_f23f9366_4_k_cu_149d7cbd_46534cuda3std6ranges3__45__cpo9iter_moveE)
_ZN39_INTERNAL_f23f9366_4_k_cu_149d7cbd_46534cuda3std6ranges3__45__cpo9iter_moveE:
	.zero		1
	.type		_ZN39_INTERNAL_f23f9366_4_k_cu_149d7cbd_46534cuda3std3__45__cpo5beginE,@object
	.size		_ZN39_INTERNAL_f23f9366_4_k_cu_149d7cbd_46534cuda3std3__45__cpo5beginE,(_ZN39_INTERNAL_f23f9366_4_k_cu_149d7cbd_46534cuda3std3__441_GLOBAL__N__f23f9366_4_k_cu_149d7cbd_46536ignoreE - _ZN39_INTERNAL_f23f9366_4_k_cu_149d7cbd_46534cuda3std3__45__cpo5beginE)
_ZN39_INTERNAL_f23f9366_4_k_cu_149d7cbd_46534cuda3std3__45__cpo5beginE:
	.zero		1
	.type		_ZN39_INTERNAL_f23f9366_4_k_cu_149d7cbd_46534cuda3std3__441_GLOBAL__N__f23f9366_4_k_cu_149d7cbd_46536ignoreE,@object
	.size		_ZN39_INTERNAL_f23f9366_4_k_cu_149d7cbd_46534cuda3std3__441_GLOBAL__N__f23f9366_4_k_cu_149d7cbd_46536ignoreE,(_ZN39_INTERNAL_f23f9366_4_k_cu_149d7cbd_46534cute7productE - _ZN39_INTERNAL_f23f9366_4_k_cu_149d7cbd_46534cuda3std3__441_GLOBAL__N__f23f9366_4_k_cu_149d7cbd_46536ignoreE)
_ZN39_INTERNAL_f23f9366_4_k_cu_149d7cbd_46534cuda3std3__441_GLOBAL__N__f23f9366_4_k_cu_149d7cbd_46536ignoreE:
	.zero		1
	.type		_ZN39_INTERNAL_f23f9366_4_k_cu_149d7cbd_46534cute7productE,@object
	.size		_ZN39_INTERNAL_f23f9366_4_k_cu_149d7cbd_46534cute7productE,(_ZN39_INTERNAL_f23f9366_4_k_cu_149d7cbd_46534cuda3std3__45__cpo3endE - _ZN39_INTERNAL_f23f9366_4_k_cu_149d7cbd_46534cute7productE)
_ZN39_INTERNAL_f23f9366_4_k_cu_149d7cbd_46534cute7productE:
	.zero		1
	.type		_ZN39_INTERNAL_f23f9366_4_k_cu_149d7cbd_46534cuda3std3__45__cpo3endE,@object
	.size		_ZN39_INTERNAL_f23f9366_4_k_cu_149d7cbd_46534cuda3std3__45__cpo3endE,(_ZN39_INTERNAL_f23f9366_4_k_cu_149d7cbd_46534cuda3std3__419piecewise_constructE - _ZN39_INTERNAL_f23f9366_4_k_cu_149d7cbd_46534cuda3std3__45__cpo3endE)
_ZN39_INTERNAL_f23f9366_4_k_cu_149d7cbd_46534cuda3std3__45__cpo3endE:
	.zero		1
	.type		_ZN39_INTERNAL_f23f9366_4_k_cu_149d7cbd_46534cuda3std3__419piecewise_constructE,@object
	.size		_ZN39_INTERNAL_f23f9366_4_k_cu_149d7cbd_46534cuda3std3__419piecewise_constructE,(_ZN39_INTERNAL_f23f9366_4_k_cu_149d7cbd_46534cuda3std3__45__cpo4cendE - _ZN39_INTERNAL_f23f9366_4_k_cu_149d7cbd_46534cuda3std3__419piecewise_constructE)
_ZN39_INTERNAL_f23f9366_4_k_cu_149d7cbd_46534cuda3std3__419piecewise_constructE:
	.zero		1
	.type		_ZN39_INTERNAL_f23f9366_4_k_cu_149d7cbd_46534cuda3std3__45__cpo4cendE,@object
	.size		_ZN39_INTERNAL_f23f9366_4_k_cu_149d7cbd_46534cuda3std3__45__cpo4cendE,(_ZN39_INTERNAL_f23f9366_4_k_cu_149d7cbd_46534cuda3std6ranges3__45__cpo4swapE - _ZN39_INTERNAL_f23f9366_4_k_cu_149d7cbd_46534cuda3std3__45__cpo4cendE)
_ZN39_INTERNAL_f23f9366_4_k_cu_149d7cbd_46534cuda3std3__45__cpo4cendE:
	.zero		1
	.type		_ZN39_INTERNAL_f23f9366_4_k_cu_149d7cbd_46534cuda3std6ranges3__45__cpo4swapE,@object
	.size		_ZN39_INTERNAL_f23f9366_4_k_cu_149d7cbd_46534cuda3std6ranges3__45__cpo4swapE,(.L_8 - _ZN39_INTERNAL_f23f9366_4_k_cu_149d7cbd_46534cuda3std6ranges3__45__cpo4swapE)
_ZN39_INTERNAL_f23f9366_4_k_cu_149d7cbd_46534cuda3std6ranges3__45__cpo4swapE:
	.zero		1
.L_8:


//--------------------- .nv.constant0._ZN7cutlass13device_kernelINS_4gemm6kernel13GemmUniversalIN4cute5tupleIJiiiiEEENS1_10collective13CollectiveMmaINS1_34MainloopSm90TmaGmmaWarpSpecializedILi2ENS5_IJNS4_1CILi2EEENSA_ILi1EEESC_EEENS1_35KernelTmaWarpSpecializedCooperativeEEENS5_IJNSA_ILi192EEENSA_ILi8EEENSA_ILi256EEEEEENS_6half_tENS5_IJlSC_lEEESK_SL_NS4_8TiledMMAINS4_8MMA_AtomIJNS4_4SM904GMMA24MMA_64x8x16_F32F16F16_SSILNSP_5MajorE0ELSR_0ELNSP_7ScaleInE1ELSS_1EEEEEENS4_6LayoutISD_NS5_IJSC_NSA_ILi0EEESW_EEEEENS5_IJNS4_10UnderscoreESZ_SZ_EEEEENS4_13SM90_TMA_LOADENS4_14ComposedLayoutINS4_7SwizzleILi3ELi4ELi3EEENS4_18smem_ptr_flag_bitsILi16EEENSV_INS5_IJSH_NSA_ILi64EEEEEENS5_IJS18_SC_EEEEEEEvNS4_8identityENS4_23SM90_TMA_LOAD_MULTICASTES1C_vS1D_EENS_8epilogue10collective6detail29Sm90TmaWarpSpecializedAdapterINS1H_15DefaultEpilogueISK_SL_SL_NS1G_6thread17LinearCombinationISK_Li1EffLNS1L_9ScaleType4KindE0ELNS_15FloatRoundStyleE2ESK_EENS1_15EpilogueDefaultEEEEEvvEEEEvNT_6ParamsE --------------------------
	.section	.nv.constant0._ZN7cutlass13device_kernelINS_4gemm6kernel13GemmUniversalIN4cute5tupleIJiiiiEEENS1_10collective13CollectiveMmaINS1_34MainloopSm90TmaGmmaWarpSpecializedILi2ENS5_IJNS4_1CILi2EEENSA_ILi1EEESC_EEENS1_35KernelTmaWarpSpecializedCooperativeEEENS5_IJNSA_ILi192EEENSA_ILi8EEENSA_ILi256EEEEEENS_6half_tENS5_IJlSC_lEEESK_SL_NS4_8TiledMMAINS4_8MMA_AtomIJNS4_4SM904GMMA24MMA_64x8x16_F32F16F16_SSILNSP_5MajorE0ELSR_0ELNSP_7ScaleInE1ELSS_1EEEEEENS4_6LayoutISD_NS5_IJSC_NSA_ILi0EEESW_EEEEENS5_IJNS4_10UnderscoreESZ_SZ_EEEEENS4_13SM90_TMA_LOADENS4_14ComposedLayoutINS4_7SwizzleILi3ELi4ELi3EEENS4_18smem_ptr_flag_bitsILi16EEENSV_INS5_IJSH_NSA_ILi64EEEEEENS5_IJS18_SC_EEEEEEEvNS4_8identityENS4_23SM90_TMA_LOAD_MULTICASTES1C_vS1D_EENS_8epilogue10collective6detail29Sm90TmaWarpSpecializedAdapterINS1H_15DefaultEpilogueISK_SL_SL_NS1G_6thread17LinearCombinationISK_Li1EffLNS1L_9ScaleType4KindE0ELNS_15FloatRoundStyleE2ESK_EENS1_15EpilogueDefaultEEEEEvvEEEEvNT_6ParamsE,"a",@progbits
	.sectionflags	@""
	.align	4
.nv.constant0._ZN7cutlass13device_kernelINS_4gemm6kernel13GemmUniversalIN4cute5tupleIJiiiiEEENS1_10collective13CollectiveMmaINS1_34MainloopSm90TmaGmmaWarpSpecializedILi2ENS5_IJNS4_1CILi2EEENSA_ILi1EEESC_EEENS1_35KernelTmaWarpSpecializedCooperativeEEENS5_IJNSA_ILi192EEENSA_ILi8EEENSA_ILi256EEEEEENS_6half_tENS5_IJlSC_lEEESK_SL_NS4_8TiledMMAINS4_8MMA_AtomIJNS4_4SM904GMMA24MMA_64x8x16_F32F16F16_SSILNSP_5MajorE0ELSR_0ELNSP_7ScaleInE1ELSS_1EEEEEENS4_6LayoutISD_NS5_IJSC_NSA_ILi0EEESW_EEEEENS5_IJNS4_10UnderscoreESZ_SZ_EEEEENS4_13SM90_TMA_LOADENS4_14ComposedLayoutINS4_7SwizzleILi3ELi4ELi3EEENS4_18smem_ptr_flag_bitsILi16EEENSV_INS5_IJSH_NSA_ILi64EEEEEENS5_IJS18_SC_EEEEEEEvNS4_8identityENS4_23SM90_TMA_LOAD_MULTICASTES1C_vS1D_EENS_8epilogue10collective6detail29Sm90TmaWarpSpecializedAdapterINS1H_15DefaultEpilogueISK_SL_SL_NS1G_6thread17LinearCombinationISK_Li1EffLNS1L_9ScaleType4KindE0ELNS_15FloatRoundStyleE2ESK_EENS1_15EpilogueDefaultEEEEEvvEEEEvNT_6ParamsE:
	.zero		1664


//--------------------- SYMBOLS --------------------------

	.type		.nv.reservedSmem.offset0,@object
	.size		.nv.reservedSmem.offset0,0x4
	.type		__assertfail,@function
